//
// Generated by NVIDIA NVVM Compiler
//
// Compiler Build ID: CL-36424714
// Cuda compilation tools, release 13.0, V13.0.88
// Based on NVVM 20.0.0
//

.version 9.0
.target sm_100
.address_size 64

	// .globl	_Z9extendPicPdS_ddd
.extern .func  (.param .b64 func_retval0) malloc
(
	.param .b64 malloc_param_0
)
;
.extern .func free
(
	.param .b64 free_param_0
)
;
.func  (.param .align 16 .b8 func_retval0[16]) __internal_trig_reduction_slowpathd
(
	.param .b64 __internal_trig_reduction_slowpathd_param_0
)
;
.func  (.param .b64 func_retval0) __internal_accurate_pow
(
	.param .b64 __internal_accurate_pow_param_0,
	.param .b64 __internal_accurate_pow_param_1
)
;
.global .align 8 .b8 __cudart_i2opi_d[144] = {8, 93, 141, 31, 177, 95, 251, 107, 234, 146, 82, 138, 247, 57, 7, 61, 123, 241, 229, 235, 199, 186, 39, 117, 45, 234, 95, 158, 102, 63, 70, 79, 183, 9, 203, 39, 207, 126, 54, 109, 31, 109, 10, 90, 139, 17, 47, 239, 15, 152, 5, 222, 255, 151, 248, 31, 59, 40, 249, 189, 139, 95, 132, 156, 244, 57, 83, 131, 57, 214, 145, 57, 65, 126, 95, 180, 38, 112, 156, 233, 132, 68, 187, 46, 245, 53, 130, 232, 62, 167, 41, 177, 28, 235, 29, 254, 28, 146, 209, 9, 234, 46, 73, 6, 224, 210, 77, 66, 58, 110, 36, 183, 97, 197, 187, 222, 171, 99, 81, 254, 65, 144, 67, 60, 153, 149, 98, 219, 192, 221, 52, 245, 209, 87, 39, 252, 41, 21, 68, 78, 110, 131, 249, 162};
.global .align 16 .b8 __cudart_sin_cos_coeffs[128] = {70, 210, 176, 44, 241, 229, 90, 190, 146, 227, 172, 105, 227, 29, 199, 62, 161, 98, 219, 25, 160, 1, 42, 191, 24, 8, 17, 17, 17, 17, 129, 63, 84, 85, 85, 85, 85, 85, 197, 191, 0, 0, 0, 0, 0, 0, 0, 0, 0, 0, 0, 0, 0, 0, 0, 0, 100, 129, 253, 32, 131, 255, 168, 189, 40, 133, 239, 193, 167, 238, 33, 62, 217, 230, 6, 142, 79, 126, 146, 190, 233, 188, 221, 25, 160, 1, 250, 62, 71, 93, 193, 22, 108, 193, 86, 191, 81, 85, 85, 85, 85, 85, 165, 63, 0, 0, 0, 0, 0, 0, 224, 191, 0, 0, 0, 0, 0, 0, 240, 63};

.visible .entry _Z9extendPicPdS_ddd(
	.param .u64 .ptr .align 1 _Z9extendPicPdS_ddd_param_0,
	.param .u64 .ptr .align 1 _Z9extendPicPdS_ddd_param_1,
	.param .f64 _Z9extendPicPdS_ddd_param_2,
	.param .f64 _Z9extendPicPdS_ddd_param_3,
	.param .f64 _Z9extendPicPdS_ddd_param_4
)
{
	.reg .pred 	%p<207>;
	.reg .b32 	%r<293>;
	.reg .b64 	%rd<41>;
	.reg .b64 	%fd<365>;

	ld.param.f64 	%fd124, [_Z9extendPicPdS_ddd_param_2];
	ld.param.f64 	%fd125, [_Z9extendPicPdS_ddd_param_3];
	ld.param.f64 	%fd126, [_Z9extendPicPdS_ddd_param_4];
	mov.u32 	%r15, %ntid.y;
	mov.u32 	%r16, %ctaid.y;
	mov.u32 	%r17, %tid.y;
	mad.lo.s32 	%r1, %r15, %r16, %r17;
	mov.u32 	%r18, %ntid.x;
	mov.u32 	%r19, %ctaid.x;
	mov.u32 	%r20, %tid.x;
	mad.lo.s32 	%r2, %r18, %r19, %r20;
	setp.lt.s32 	%p1, %r2, 2;
	cvt.rn.f64.s32 	%fd127, %r2;
	fma.rn.f64 	%fd128, %fd124, %fd126, 0dC010000000000000;
	setp.leu.f64 	%p2, %fd128, %fd127;
	or.pred  	%p3, %p1, %p2;
	setp.lt.u32 	%p4, %r1, 2;
	or.pred  	%p5, %p4, %p3;
	@%p5 bra 	$L__BB0_115;
	ld.param.f64 	%fd330, [_Z9extendPicPdS_ddd_param_4];
	cvt.rn.f64.u32 	%fd1, %r1;
	fma.rn.f64 	%fd129, %fd125, %fd330, 0dC010000000000000;
	setp.leu.f64 	%p6, %fd129, %fd1;
	@%p6 bra 	$L__BB0_115;
	ld.param.f64 	%fd331, [_Z9extendPicPdS_ddd_param_4];
	div.rn.f64 	%fd2, %fd1, %fd331;
	cvt.rn.f64.u32 	%fd3, %r2;
	div.rn.f64 	%fd4, %fd3, %fd331;
	cvt.rzi.s32.f64 	%r21, %fd2;
	cvt.rn.f64.s32 	%fd130, %r21;
	sub.f64 	%fd5, %fd2, %fd130;
	add.f64 	%fd6, %fd5, 0d3FF0000000000000;
	mov.f64 	%fd131, 0d3FF0000000000000;
	sub.f64 	%fd7, %fd131, %fd5;
	mov.f64 	%fd132, 0d4000000000000000;
	sub.f64 	%fd8, %fd132, %fd5;
	abs.f64 	%fd9, %fd6;
	{
	.reg .b32 %temp; 
	mov.b64 	{%temp, %r3}, %fd9;
	}
	mov.f64 	%fd133, 0d4008000000000000;
	{
	.reg .b32 %temp; 
	mov.b64 	{%temp, %r22}, %fd133;
	}
	and.b32  	%r5, %r22, 2146435072;
	setp.eq.s32 	%p7, %r5, 1073741824;
	{ // callseq 0, 0
	.param .b64 param0;
	st.param.f64 	[param0], %fd9;
	.param .b64 param1;
	st.param.f64 	[param1], 0d4008000000000000;
	.param .b64 retval0;
	call.uni (retval0), 
	__internal_accurate_pow, 
	(
	param0, 
	param1
	);
	ld.param.f64 	%fd134, [retval0];
	} // callseq 0
	setp.lt.s32 	%p8, %r3, 0;
	neg.f64 	%fd136, %fd134;
	selp.f64 	%fd137, %fd136, %fd134, %p7;
	selp.f64 	%fd334, %fd137, %fd134, %p8;
	setp.neu.f64 	%p9, %fd6, 0d0000000000000000;
	@%p9 bra 	$L__BB0_4;
	setp.eq.s32 	%p10, %r5, 1073741824;
	selp.b32 	%r23, %r3, 0, %p10;
	setp.lt.s32 	%p11, %r22, 0;
	or.b32  	%r24, %r23, 2146435072;
	selp.b32 	%r25, %r24, %r23, %p11;
	mov.b32 	%r26, 0;
	mov.b64 	%fd334, {%r26, %r25};
$L__BB0_4:
	add.f64 	%fd138, %fd9, 0d4008000000000000;
	{
	.reg .b32 %temp; 
	mov.b64 	{%temp, %r27}, %fd138;
	}
	and.b32  	%r28, %r27, 2146435072;
	setp.ne.s32 	%p12, %r28, 2146435072;
	@%p12 bra 	$L__BB0_9;
	setp.num.f64 	%p13, %fd6, %fd6;
	@%p13 bra 	$L__BB0_7;
	mov.f64 	%fd139, 0d4008000000000000;
	add.rn.f64 	%fd334, %fd9, %fd139;
	bra.uni 	$L__BB0_9;
$L__BB0_7:
	setp.neu.f64 	%p14, %fd9, 0d7FF0000000000000;
	@%p14 bra 	$L__BB0_9;
	setp.lt.s32 	%p15, %r3, 0;
	setp.eq.s32 	%p16, %r5, 1073741824;
	setp.lt.s32 	%p17, %r22, 0;
	selp.b32 	%r30, 0, 2146435072, %p17;
	and.b32  	%r31, %r22, 2147483647;
	setp.ne.s32 	%p18, %r31, 1071644672;
	or.b32  	%r32, %r30, -2147483648;
	selp.b32 	%r33, %r32, %r30, %p18;
	selp.b32 	%r34, %r33, %r30, %p16;
	selp.b32 	%r35, %r34, %r30, %p15;
	mov.b32 	%r36, 0;
	mov.b64 	%fd334, {%r36, %r35};
$L__BB0_9:
	setp.neu.f64 	%p19, %fd6, 0d0000000000000000;
	setp.lt.s32 	%p20, %r3, 0;
	mov.f64 	%fd140, 0d4000000000000000;
	{
	.reg .b32 %temp; 
	mov.b64 	{%temp, %r37}, %fd140;
	}
	and.b32  	%r7, %r37, 2146435072;
	setp.eq.s32 	%p21, %r7, 1062207488;
	{ // callseq 1, 0
	.param .b64 param0;
	st.param.f64 	[param0], %fd9;
	.param .b64 param1;
	st.param.f64 	[param1], 0d4000000000000000;
	.param .b64 retval0;
	call.uni (retval0), 
	__internal_accurate_pow, 
	(
	param0, 
	param1
	);
	ld.param.f64 	%fd141, [retval0];
	} // callseq 1
	neg.f64 	%fd143, %fd141;
	selp.f64 	%fd144, %fd143, %fd141, %p21;
	selp.f64 	%fd336, %fd144, %fd141, %p20;
	@%p19 bra 	$L__BB0_11;
	setp.eq.s32 	%p22, %r7, 1062207488;
	selp.b32 	%r38, %r3, 0, %p22;
	setp.lt.s32 	%p23, %r37, 0;
	or.b32  	%r39, %r38, 2146435072;
	selp.b32 	%r40, %r39, %r38, %p23;
	mov.b32 	%r41, 0;
	mov.b64 	%fd336, {%r41, %r40};
$L__BB0_11:
	add.f64 	%fd145, %fd9, 0d4000000000000000;
	{
	.reg .b32 %temp; 
	mov.b64 	{%temp, %r42}, %fd145;
	}
	and.b32  	%r43, %r42, 2146435072;
	setp.ne.s32 	%p24, %r43, 2146435072;
	@%p24 bra 	$L__BB0_16;
	setp.num.f64 	%p25, %fd6, %fd6;
	@%p25 bra 	$L__BB0_14;
	mov.f64 	%fd146, 0d4000000000000000;
	add.rn.f64 	%fd336, %fd9, %fd146;
	bra.uni 	$L__BB0_16;
$L__BB0_14:
	setp.neu.f64 	%p26, %fd9, 0d7FF0000000000000;
	@%p26 bra 	$L__BB0_16;
	setp.eq.s32 	%p27, %r7, 1062207488;
	setp.lt.s32 	%p28, %r3, 0;
	setp.lt.s32 	%p29, %r37, 0;
	selp.b32 	%r45, 0, 2146435072, %p29;
	and.b32  	%r46, %r37, 2147483647;
	setp.ne.s32 	%p30, %r46, 1071644672;
	or.b32  	%r47, %r45, -2147483648;
	selp.b32 	%r48, %r47, %r45, %p30;
	selp.b32 	%r49, %r48, %r45, %p27;
	selp.b32 	%r50, %r49, %r45, %p28;
	mov.b32 	%r51, 0;
	mov.b64 	%fd336, {%r51, %r50};
$L__BB0_16:
	setp.eq.f64 	%p31, %fd9, 0d3FF0000000000000;
	setp.eq.s32 	%p32, %r5, 1073741824;
	mul.f64 	%fd147, %fd336, 0d0000000000000000;
	mul.f64 	%fd148, %fd334, 0d0000000000000000;
	sub.f64 	%fd149, %fd148, %fd147;
	selp.f64 	%fd150, 0d0000000000000000, %fd149, %p31;
	fma.rn.f64 	%fd22, %fd9, 0d0000000000000000, %fd150;
	abs.f64 	%fd23, %fd5;
	{
	.reg .b32 %temp; 
	mov.b64 	{%temp, %r8}, %fd23;
	}
	{ // callseq 2, 0
	.param .b64 param0;
	st.param.f64 	[param0], %fd23;
	.param .b64 param1;
	st.param.f64 	[param1], 0d4008000000000000;
	.param .b64 retval0;
	call.uni (retval0), 
	__internal_accurate_pow, 
	(
	param0, 
	param1
	);
	ld.param.f64 	%fd151, [retval0];
	} // callseq 2
	setp.lt.s32 	%p33, %r8, 0;
	neg.f64 	%fd153, %fd151;
	selp.f64 	%fd154, %fd153, %fd151, %p32;
	selp.f64 	%fd338, %fd154, %fd151, %p33;
	setp.neu.f64 	%p34, %fd5, 0d0000000000000000;
	@%p34 bra 	$L__BB0_18;
	setp.eq.s32 	%p35, %r5, 1073741824;
	selp.b32 	%r53, %r8, 0, %p35;
	setp.lt.s32 	%p36, %r22, 0;
	or.b32  	%r54, %r53, 2146435072;
	selp.b32 	%r55, %r54, %r53, %p36;
	mov.b32 	%r56, 0;
	mov.b64 	%fd338, {%r56, %r55};
$L__BB0_18:
	add.f64 	%fd155, %fd23, 0d4008000000000000;
	{
	.reg .b32 %temp; 
	mov.b64 	{%temp, %r57}, %fd155;
	}
	and.b32  	%r58, %r57, 2146435072;
	setp.ne.s32 	%p37, %r58, 2146435072;
	@%p37 bra 	$L__BB0_23;
	setp.num.f64 	%p38, %fd5, %fd5;
	@%p38 bra 	$L__BB0_21;
	mov.f64 	%fd156, 0d4008000000000000;
	add.rn.f64 	%fd338, %fd23, %fd156;
	bra.uni 	$L__BB0_23;
$L__BB0_21:
	setp.neu.f64 	%p39, %fd23, 0d7FF0000000000000;
	@%p39 bra 	$L__BB0_23;
	setp.lt.s32 	%p40, %r8, 0;
	setp.eq.s32 	%p41, %r5, 1073741824;
	setp.lt.s32 	%p42, %r22, 0;
	selp.b32 	%r60, 0, 2146435072, %p42;
	and.b32  	%r61, %r22, 2147483647;
	setp.ne.s32 	%p43, %r61, 1071644672;
	or.b32  	%r62, %r60, -2147483648;
	selp.b32 	%r63, %r62, %r60, %p43;
	selp.b32 	%r64, %r63, %r60, %p41;
	selp.b32 	%r65, %r64, %r60, %p40;
	mov.b32 	%r66, 0;
	mov.b64 	%fd338, {%r66, %r65};
$L__BB0_23:
	setp.neu.f64 	%p44, %fd5, 0d0000000000000000;
	setp.lt.s32 	%p45, %r8, 0;
	setp.eq.s32 	%p46, %r7, 1062207488;
	{ // callseq 3, 0
	.param .b64 param0;
	st.param.f64 	[param0], %fd23;
	.param .b64 param1;
	st.param.f64 	[param1], 0d4000000000000000;
	.param .b64 retval0;
	call.uni (retval0), 
	__internal_accurate_pow, 
	(
	param0, 
	param1
	);
	ld.param.f64 	%fd157, [retval0];
	} // callseq 3
	neg.f64 	%fd159, %fd157;
	selp.f64 	%fd160, %fd159, %fd157, %p46;
	selp.f64 	%fd340, %fd160, %fd157, %p45;
	@%p44 bra 	$L__BB0_25;
	setp.eq.s32 	%p47, %r7, 1062207488;
	selp.b32 	%r68, %r8, 0, %p47;
	setp.lt.s32 	%p48, %r37, 0;
	or.b32  	%r69, %r68, 2146435072;
	selp.b32 	%r70, %r69, %r68, %p48;
	mov.b32 	%r71, 0;
	mov.b64 	%fd340, {%r71, %r70};
$L__BB0_25:
	add.f64 	%fd161, %fd23, 0d4000000000000000;
	{
	.reg .b32 %temp; 
	mov.b64 	{%temp, %r72}, %fd161;
	}
	and.b32  	%r73, %r72, 2146435072;
	setp.ne.s32 	%p49, %r73, 2146435072;
	@%p49 bra 	$L__BB0_30;
	setp.num.f64 	%p50, %fd5, %fd5;
	@%p50 bra 	$L__BB0_28;
	mov.f64 	%fd162, 0d4000000000000000;
	add.rn.f64 	%fd340, %fd23, %fd162;
	bra.uni 	$L__BB0_30;
$L__BB0_28:
	setp.neu.f64 	%p51, %fd23, 0d7FF0000000000000;
	@%p51 bra 	$L__BB0_30;
	setp.lt.s32 	%p52, %r8, 0;
	setp.eq.s32 	%p53, %r7, 1062207488;
	setp.lt.s32 	%p54, %r37, 0;
	selp.b32 	%r75, 0, 2146435072, %p54;
	and.b32  	%r76, %r37, 2147483647;
	setp.ne.s32 	%p55, %r76, 1071644672;
	or.b32  	%r77, %r75, -2147483648;
	selp.b32 	%r78, %r77, %r75, %p55;
	selp.b32 	%r79, %r78, %r75, %p53;
	selp.b32 	%r80, %r79, %r75, %p52;
	mov.b32 	%r81, 0;
	mov.b64 	%fd340, {%r81, %r80};
$L__BB0_30:
	setp.eq.f64 	%p56, %fd23, 0d3FF0000000000000;
	setp.eq.s32 	%p57, %r5, 1073741824;
	mul.f64 	%fd163, %fd340, 0d4008000000000000;
	add.f64 	%fd164, %fd338, %fd338;
	sub.f64 	%fd165, %fd164, %fd163;
	add.f64 	%fd166, %fd165, 0d3FF0000000000000;
	selp.f64 	%fd36, 0d0000000000000000, %fd166, %p56;
	abs.f64 	%fd37, %fd7;
	{
	.reg .b32 %temp; 
	mov.b64 	{%temp, %r9}, %fd37;
	}
	{ // callseq 4, 0
	.param .b64 param0;
	st.param.f64 	[param0], %fd37;
	.param .b64 param1;
	st.param.f64 	[param1], 0d4008000000000000;
	.param .b64 retval0;
	call.uni (retval0), 
	__internal_accurate_pow, 
	(
	param0, 
	param1
	);
	ld.param.f64 	%fd167, [retval0];
	} // callseq 4
	setp.lt.s32 	%p58, %r9, 0;
	neg.f64 	%fd169, %fd167;
	selp.f64 	%fd170, %fd169, %fd167, %p57;
	selp.f64 	%fd342, %fd170, %fd167, %p58;
	setp.neu.f64 	%p59, %fd7, 0d0000000000000000;
	@%p59 bra 	$L__BB0_32;
	setp.eq.s32 	%p60, %r5, 1073741824;
	selp.b32 	%r83, %r9, 0, %p60;
	setp.lt.s32 	%p61, %r22, 0;
	or.b32  	%r84, %r83, 2146435072;
	selp.b32 	%r85, %r84, %r83, %p61;
	mov.b32 	%r86, 0;
	mov.b64 	%fd342, {%r86, %r85};
$L__BB0_32:
	add.f64 	%fd171, %fd37, 0d4008000000000000;
	{
	.reg .b32 %temp; 
	mov.b64 	{%temp, %r87}, %fd171;
	}
	and.b32  	%r88, %r87, 2146435072;
	setp.ne.s32 	%p62, %r88, 2146435072;
	@%p62 bra 	$L__BB0_37;
	setp.num.f64 	%p63, %fd7, %fd7;
	@%p63 bra 	$L__BB0_35;
	mov.f64 	%fd172, 0d4008000000000000;
	add.rn.f64 	%fd342, %fd37, %fd172;
	bra.uni 	$L__BB0_37;
$L__BB0_35:
	setp.neu.f64 	%p64, %fd37, 0d7FF0000000000000;
	@%p64 bra 	$L__BB0_37;
	setp.lt.s32 	%p65, %r9, 0;
	setp.eq.s32 	%p66, %r5, 1073741824;
	setp.lt.s32 	%p67, %r22, 0;
	selp.b32 	%r90, 0, 2146435072, %p67;
	and.b32  	%r91, %r22, 2147483647;
	setp.ne.s32 	%p68, %r91, 1071644672;
	or.b32  	%r92, %r90, -2147483648;
	selp.b32 	%r93, %r92, %r90, %p68;
	selp.b32 	%r94, %r93, %r90, %p66;
	selp.b32 	%r95, %r94, %r90, %p65;
	mov.b32 	%r96, 0;
	mov.b64 	%fd342, {%r96, %r95};
$L__BB0_37:
	setp.neu.f64 	%p69, %fd7, 0d0000000000000000;
	setp.lt.s32 	%p70, %r9, 0;
	setp.eq.s32 	%p71, %r7, 1062207488;
	{ // callseq 5, 0
	.param .b64 param0;
	st.param.f64 	[param0], %fd37;
	.param .b64 param1;
	st.param.f64 	[param1], 0d4000000000000000;
	.param .b64 retval0;
	call.uni (retval0), 
	__internal_accurate_pow, 
	(
	param0, 
	param1
	);
	ld.param.f64 	%fd173, [retval0];
	} // callseq 5
	neg.f64 	%fd175, %fd173;
	selp.f64 	%fd176, %fd175, %fd173, %p71;
	selp.f64 	%fd344, %fd176, %fd173, %p70;
	@%p69 bra 	$L__BB0_39;
	setp.eq.s32 	%p72, %r7, 1062207488;
	selp.b32 	%r98, %r9, 0, %p72;
	setp.lt.s32 	%p73, %r37, 0;
	or.b32  	%r99, %r98, 2146435072;
	selp.b32 	%r100, %r99, %r98, %p73;
	mov.b32 	%r101, 0;
	mov.b64 	%fd344, {%r101, %r100};
$L__BB0_39:
	add.f64 	%fd177, %fd37, 0d4000000000000000;
	{
	.reg .b32 %temp; 
	mov.b64 	{%temp, %r102}, %fd177;
	}
	and.b32  	%r103, %r102, 2146435072;
	setp.ne.s32 	%p74, %r103, 2146435072;
	@%p74 bra 	$L__BB0_44;
	setp.num.f64 	%p75, %fd7, %fd7;
	@%p75 bra 	$L__BB0_42;
	mov.f64 	%fd178, 0d4000000000000000;
	add.rn.f64 	%fd344, %fd37, %fd178;
	bra.uni 	$L__BB0_44;
$L__BB0_42:
	setp.neu.f64 	%p76, %fd37, 0d7FF0000000000000;
	@%p76 bra 	$L__BB0_44;
	setp.lt.s32 	%p77, %r9, 0;
	setp.eq.s32 	%p78, %r7, 1062207488;
	setp.lt.s32 	%p79, %r37, 0;
	selp.b32 	%r105, 0, 2146435072, %p79;
	and.b32  	%r106, %r37, 2147483647;
	setp.ne.s32 	%p80, %r106, 1071644672;
	or.b32  	%r107, %r105, -2147483648;
	selp.b32 	%r108, %r107, %r105, %p80;
	selp.b32 	%r109, %r108, %r105, %p78;
	selp.b32 	%r110, %r109, %r105, %p77;
	mov.b32 	%r111, 0;
	mov.b64 	%fd344, {%r111, %r110};
$L__BB0_44:
	setp.eq.f64 	%p81, %fd37, 0d3FF0000000000000;
	setp.eq.s32 	%p82, %r5, 1073741824;
	mul.f64 	%fd179, %fd344, 0d4008000000000000;
	add.f64 	%fd180, %fd342, %fd342;
	sub.f64 	%fd181, %fd180, %fd179;
	add.f64 	%fd182, %fd181, 0d3FF0000000000000;
	selp.f64 	%fd50, 0d0000000000000000, %fd182, %p81;
	abs.f64 	%fd51, %fd8;
	{
	.reg .b32 %temp; 
	mov.b64 	{%temp, %r10}, %fd51;
	}
	{ // callseq 6, 0
	.param .b64 param0;
	st.param.f64 	[param0], %fd51;
	.param .b64 param1;
	st.param.f64 	[param1], 0d4008000000000000;
	.param .b64 retval0;
	call.uni (retval0), 
	__internal_accurate_pow, 
	(
	param0, 
	param1
	);
	ld.param.f64 	%fd183, [retval0];
	} // callseq 6
	setp.lt.s32 	%p83, %r10, 0;
	neg.f64 	%fd185, %fd183;
	selp.f64 	%fd186, %fd185, %fd183, %p82;
	selp.f64 	%fd346, %fd186, %fd183, %p83;
	setp.neu.f64 	%p84, %fd8, 0d0000000000000000;
	@%p84 bra 	$L__BB0_46;
	setp.eq.s32 	%p85, %r5, 1073741824;
	selp.b32 	%r113, %r10, 0, %p85;
	setp.lt.s32 	%p86, %r22, 0;
	or.b32  	%r114, %r113, 2146435072;
	selp.b32 	%r115, %r114, %r113, %p86;
	mov.b32 	%r116, 0;
	mov.b64 	%fd346, {%r116, %r115};
$L__BB0_46:
	add.f64 	%fd187, %fd51, 0d4008000000000000;
	{
	.reg .b32 %temp; 
	mov.b64 	{%temp, %r117}, %fd187;
	}
	and.b32  	%r118, %r117, 2146435072;
	setp.ne.s32 	%p87, %r118, 2146435072;
	@%p87 bra 	$L__BB0_51;
	setp.num.f64 	%p88, %fd8, %fd8;
	@%p88 bra 	$L__BB0_49;
	mov.f64 	%fd188, 0d4008000000000000;
	add.rn.f64 	%fd346, %fd51, %fd188;
	bra.uni 	$L__BB0_51;
$L__BB0_49:
	setp.neu.f64 	%p89, %fd51, 0d7FF0000000000000;
	@%p89 bra 	$L__BB0_51;
	setp.lt.s32 	%p90, %r10, 0;
	setp.eq.s32 	%p91, %r5, 1073741824;
	setp.lt.s32 	%p92, %r22, 0;
	selp.b32 	%r120, 0, 2146435072, %p92;
	and.b32  	%r121, %r22, 2147483647;
	setp.ne.s32 	%p93, %r121, 1071644672;
	or.b32  	%r122, %r120, -2147483648;
	selp.b32 	%r123, %r122, %r120, %p93;
	selp.b32 	%r124, %r123, %r120, %p91;
	selp.b32 	%r125, %r124, %r120, %p90;
	mov.b32 	%r126, 0;
	mov.b64 	%fd346, {%r126, %r125};
$L__BB0_51:
	setp.neu.f64 	%p94, %fd8, 0d0000000000000000;
	setp.lt.s32 	%p95, %r10, 0;
	setp.eq.s32 	%p96, %r7, 1062207488;
	{ // callseq 7, 0
	.param .b64 param0;
	st.param.f64 	[param0], %fd51;
	.param .b64 param1;
	st.param.f64 	[param1], 0d4000000000000000;
	.param .b64 retval0;
	call.uni (retval0), 
	__internal_accurate_pow, 
	(
	param0, 
	param1
	);
	ld.param.f64 	%fd189, [retval0];
	} // callseq 7
	neg.f64 	%fd191, %fd189;
	selp.f64 	%fd192, %fd191, %fd189, %p96;
	selp.f64 	%fd348, %fd192, %fd189, %p95;
	@%p94 bra 	$L__BB0_53;
	setp.eq.s32 	%p97, %r7, 1062207488;
	selp.b32 	%r128, %r10, 0, %p97;
	setp.lt.s32 	%p98, %r37, 0;
	or.b32  	%r129, %r128, 2146435072;
	selp.b32 	%r130, %r129, %r128, %p98;
	mov.b32 	%r131, 0;
	mov.b64 	%fd348, {%r131, %r130};
$L__BB0_53:
	add.f64 	%fd193, %fd51, 0d4000000000000000;
	{
	.reg .b32 %temp; 
	mov.b64 	{%temp, %r132}, %fd193;
	}
	and.b32  	%r133, %r132, 2146435072;
	setp.ne.s32 	%p99, %r133, 2146435072;
	@%p99 bra 	$L__BB0_58;
	setp.num.f64 	%p100, %fd8, %fd8;
	@%p100 bra 	$L__BB0_56;
	mov.f64 	%fd194, 0d4000000000000000;
	add.rn.f64 	%fd348, %fd51, %fd194;
	bra.uni 	$L__BB0_58;
$L__BB0_56:
	setp.neu.f64 	%p101, %fd51, 0d7FF0000000000000;
	@%p101 bra 	$L__BB0_58;
	setp.lt.s32 	%p102, %r10, 0;
	setp.eq.s32 	%p103, %r7, 1062207488;
	setp.lt.s32 	%p104, %r37, 0;
	selp.b32 	%r135, 0, 2146435072, %p104;
	and.b32  	%r136, %r37, 2147483647;
	setp.ne.s32 	%p105, %r136, 1071644672;
	or.b32  	%r137, %r135, -2147483648;
	selp.b32 	%r138, %r137, %r135, %p105;
	selp.b32 	%r139, %r138, %r135, %p103;
	selp.b32 	%r140, %r139, %r135, %p102;
	mov.b32 	%r141, 0;
	mov.b64 	%fd348, {%r141, %r140};
$L__BB0_58:
	setp.eq.f64 	%p106, %fd51, 0d3FF0000000000000;
	setp.eq.s32 	%p107, %r5, 1073741824;
	mul.f64 	%fd195, %fd348, 0d0000000000000000;
	mul.f64 	%fd196, %fd346, 0d0000000000000000;
	sub.f64 	%fd197, %fd196, %fd195;
	selp.f64 	%fd198, 0d0000000000000000, %fd197, %p106;
	fma.rn.f64 	%fd64, %fd51, 0d0000000000000000, %fd198;
	cvt.rzi.s32.f64 	%r143, %fd4;
	cvt.rn.f64.s32 	%fd199, %r143;
	sub.f64 	%fd65, %fd4, %fd199;
	add.f64 	%fd66, %fd65, 0d3FF0000000000000;
	mov.f64 	%fd200, 0d3FF0000000000000;
	sub.f64 	%fd67, %fd200, %fd65;
	mov.f64 	%fd201, 0d4000000000000000;
	sub.f64 	%fd68, %fd201, %fd65;
	abs.f64 	%fd69, %fd66;
	{
	.reg .b32 %temp; 
	mov.b64 	{%temp, %r11}, %fd69;
	}
	{ // callseq 8, 0
	.param .b64 param0;
	st.param.f64 	[param0], %fd69;
	.param .b64 param1;
	st.param.f64 	[param1], 0d4008000000000000;
	.param .b64 retval0;
	call.uni (retval0), 
	__internal_accurate_pow, 
	(
	param0, 
	param1
	);
	ld.param.f64 	%fd202, [retval0];
	} // callseq 8
	setp.lt.s32 	%p108, %r11, 0;
	neg.f64 	%fd204, %fd202;
	selp.f64 	%fd205, %fd204, %fd202, %p107;
	selp.f64 	%fd350, %fd205, %fd202, %p108;
	setp.neu.f64 	%p109, %fd66, 0d0000000000000000;
	@%p109 bra 	$L__BB0_60;
	selp.b32 	%r144, %r11, 0, %p107;
	setp.lt.s32 	%p111, %r22, 0;
	or.b32  	%r145, %r144, 2146435072;
	selp.b32 	%r146, %r145, %r144, %p111;
	mov.b32 	%r147, 0;
	mov.b64 	%fd350, {%r147, %r146};
$L__BB0_60:
	add.f64 	%fd206, %fd69, 0d4008000000000000;
	{
	.reg .b32 %temp; 
	mov.b64 	{%temp, %r148}, %fd206;
	}
	and.b32  	%r149, %r148, 2146435072;
	setp.ne.s32 	%p112, %r149, 2146435072;
	@%p112 bra 	$L__BB0_65;
	setp.num.f64 	%p113, %fd66, %fd66;
	@%p113 bra 	$L__BB0_63;
	mov.f64 	%fd207, 0d4008000000000000;
	add.rn.f64 	%fd350, %fd69, %fd207;
	bra.uni 	$L__BB0_65;
$L__BB0_63:
	setp.neu.f64 	%p114, %fd69, 0d7FF0000000000000;
	@%p114 bra 	$L__BB0_65;
	setp.lt.s32 	%p117, %r22, 0;
	selp.b32 	%r151, 0, 2146435072, %p117;
	and.b32  	%r152, %r22, 2147483647;
	setp.ne.s32 	%p118, %r152, 1071644672;
	or.b32  	%r153, %r151, -2147483648;
	selp.b32 	%r154, %r153, %r151, %p118;
	selp.b32 	%r155, %r154, %r151, %p107;
	selp.b32 	%r156, %r155, %r151, %p108;
	mov.b32 	%r157, 0;
	mov.b64 	%fd350, {%r157, %r156};
$L__BB0_65:
	setp.eq.s32 	%p121, %r7, 1062207488;
	{ // callseq 9, 0
	.param .b64 param0;
	st.param.f64 	[param0], %fd69;
	.param .b64 param1;
	st.param.f64 	[param1], 0d4000000000000000;
	.param .b64 retval0;
	call.uni (retval0), 
	__internal_accurate_pow, 
	(
	param0, 
	param1
	);
	ld.param.f64 	%fd208, [retval0];
	} // callseq 9
	neg.f64 	%fd210, %fd208;
	selp.f64 	%fd211, %fd210, %fd208, %p121;
	selp.f64 	%fd352, %fd211, %fd208, %p108;
	@%p109 bra 	$L__BB0_67;
	selp.b32 	%r159, %r11, 0, %p121;
	setp.lt.s32 	%p123, %r37, 0;
	or.b32  	%r160, %r159, 2146435072;
	selp.b32 	%r161, %r160, %r159, %p123;
	mov.b32 	%r162, 0;
	mov.b64 	%fd352, {%r162, %r161};
$L__BB0_67:
	add.f64 	%fd212, %fd69, 0d4000000000000000;
	{
	.reg .b32 %temp; 
	mov.b64 	{%temp, %r163}, %fd212;
	}
	and.b32  	%r164, %r163, 2146435072;
	setp.ne.s32 	%p124, %r164, 2146435072;
	@%p124 bra 	$L__BB0_72;
	setp.num.f64 	%p125, %fd66, %fd66;
	@%p125 bra 	$L__BB0_70;
	mov.f64 	%fd213, 0d4000000000000000;
	add.rn.f64 	%fd352, %fd69, %fd213;
	bra.uni 	$L__BB0_72;
$L__BB0_70:
	setp.neu.f64 	%p126, %fd69, 0d7FF0000000000000;
	@%p126 bra 	$L__BB0_72;
	setp.lt.s32 	%p129, %r37, 0;
	selp.b32 	%r166, 0, 2146435072, %p129;
	and.b32  	%r167, %r37, 2147483647;
	setp.ne.s32 	%p130, %r167, 1071644672;
	or.b32  	%r168, %r166, -2147483648;
	selp.b32 	%r169, %r168, %r166, %p130;
	selp.b32 	%r170, %r169, %r166, %p121;
	selp.b32 	%r171, %r170, %r166, %p108;
	mov.b32 	%r172, 0;
	mov.b64 	%fd352, {%r172, %r171};
$L__BB0_72:
	setp.eq.f64 	%p131, %fd69, 0d3FF0000000000000;
	mul.f64 	%fd214, %fd352, 0d0000000000000000;
	mul.f64 	%fd215, %fd350, 0d0000000000000000;
	sub.f64 	%fd216, %fd215, %fd214;
	selp.f64 	%fd217, 0d0000000000000000, %fd216, %p131;
	fma.rn.f64 	%fd82, %fd69, 0d0000000000000000, %fd217;
	abs.f64 	%fd83, %fd65;
	{
	.reg .b32 %temp; 
	mov.b64 	{%temp, %r12}, %fd83;
	}
	{ // callseq 10, 0
	.param .b64 param0;
	st.param.f64 	[param0], %fd83;
	.param .b64 param1;
	st.param.f64 	[param1], 0d4008000000000000;
	.param .b64 retval0;
	call.uni (retval0), 
	__internal_accurate_pow, 
	(
	param0, 
	param1
	);
	ld.param.f64 	%fd218, [retval0];
	} // callseq 10
	setp.lt.s32 	%p133, %r12, 0;
	neg.f64 	%fd220, %fd218;
	selp.f64 	%fd221, %fd220, %fd218, %p107;
	selp.f64 	%fd354, %fd221, %fd218, %p133;
	setp.neu.f64 	%p134, %fd65, 0d0000000000000000;
	@%p134 bra 	$L__BB0_74;
	selp.b32 	%r174, %r12, 0, %p107;
	setp.lt.s32 	%p136, %r22, 0;
	or.b32  	%r175, %r174, 2146435072;
	selp.b32 	%r176, %r175, %r174, %p136;
	mov.b32 	%r177, 0;
	mov.b64 	%fd354, {%r177, %r176};
$L__BB0_74:
	add.f64 	%fd222, %fd83, 0d4008000000000000;
	{
	.reg .b32 %temp; 
	mov.b64 	{%temp, %r178}, %fd222;
	}
	and.b32  	%r179, %r178, 2146435072;
	setp.ne.s32 	%p137, %r179, 2146435072;
	@%p137 bra 	$L__BB0_79;
	setp.num.f64 	%p138, %fd65, %fd65;
	@%p138 bra 	$L__BB0_77;
	mov.f64 	%fd223, 0d4008000000000000;
	add.rn.f64 	%fd354, %fd83, %fd223;
	bra.uni 	$L__BB0_79;
$L__BB0_77:
	setp.neu.f64 	%p139, %fd83, 0d7FF0000000000000;
	@%p139 bra 	$L__BB0_79;
	setp.lt.s32 	%p140, %r12, 0;
	setp.eq.s32 	%p141, %r5, 1073741824;
	setp.lt.s32 	%p142, %r22, 0;
	selp.b32 	%r181, 0, 2146435072, %p142;
	and.b32  	%r182, %r22, 2147483647;
	setp.ne.s32 	%p143, %r182, 1071644672;
	or.b32  	%r183, %r181, -2147483648;
	selp.b32 	%r184, %r183, %r181, %p143;
	selp.b32 	%r185, %r184, %r181, %p141;
	selp.b32 	%r186, %r185, %r181, %p140;
	mov.b32 	%r187, 0;
	mov.b64 	%fd354, {%r187, %r186};
$L__BB0_79:
	{ // callseq 11, 0
	.param .b64 param0;
	st.param.f64 	[param0], %fd83;
	.param .b64 param1;
	st.param.f64 	[param1], 0d4000000000000000;
	.param .b64 retval0;
	call.uni (retval0), 
	__internal_accurate_pow, 
	(
	param0, 
	param1
	);
	ld.param.f64 	%fd224, [retval0];
	} // callseq 11
	neg.f64 	%fd226, %fd224;
	selp.f64 	%fd227, %fd226, %fd224, %p121;
	selp.f64 	%fd356, %fd227, %fd224, %p133;
	@%p134 bra 	$L__BB0_81;
	setp.eq.s32 	%p147, %r7, 1062207488;
	selp.b32 	%r189, %r12, 0, %p147;
	setp.lt.s32 	%p148, %r37, 0;
	or.b32  	%r190, %r189, 2146435072;
	selp.b32 	%r191, %r190, %r189, %p148;
	mov.b32 	%r192, 0;
	mov.b64 	%fd356, {%r192, %r191};
$L__BB0_81:
	add.f64 	%fd228, %fd83, 0d4000000000000000;
	{
	.reg .b32 %temp; 
	mov.b64 	{%temp, %r193}, %fd228;
	}
	and.b32  	%r194, %r193, 2146435072;
	setp.ne.s32 	%p149, %r194, 2146435072;
	@%p149 bra 	$L__BB0_86;
	setp.num.f64 	%p150, %fd65, %fd65;
	@%p150 bra 	$L__BB0_84;
	mov.f64 	%fd229, 0d4000000000000000;
	add.rn.f64 	%fd356, %fd83, %fd229;
	bra.uni 	$L__BB0_86;
$L__BB0_84:
	setp.neu.f64 	%p151, %fd83, 0d7FF0000000000000;
	@%p151 bra 	$L__BB0_86;
	setp.lt.s32 	%p152, %r12, 0;
	setp.eq.s32 	%p153, %r7, 1062207488;
	setp.lt.s32 	%p154, %r37, 0;
	selp.b32 	%r196, 0, 2146435072, %p154;
	and.b32  	%r197, %r37, 2147483647;
	setp.ne.s32 	%p155, %r197, 1071644672;
	or.b32  	%r198, %r196, -2147483648;
	selp.b32 	%r199, %r198, %r196, %p155;
	selp.b32 	%r200, %r199, %r196, %p153;
	selp.b32 	%r201, %r200, %r196, %p152;
	mov.b32 	%r202, 0;
	mov.b64 	%fd356, {%r202, %r201};
$L__BB0_86:
	setp.eq.f64 	%p156, %fd83, 0d3FF0000000000000;
	mul.f64 	%fd230, %fd356, 0d4008000000000000;
	add.f64 	%fd231, %fd354, %fd354;
	sub.f64 	%fd232, %fd231, %fd230;
	add.f64 	%fd233, %fd232, 0d3FF0000000000000;
	selp.f64 	%fd96, 0d0000000000000000, %fd233, %p156;
	abs.f64 	%fd97, %fd67;
	{
	.reg .b32 %temp; 
	mov.b64 	{%temp, %r13}, %fd97;
	}
	{ // callseq 12, 0
	.param .b64 param0;
	st.param.f64 	[param0], %fd97;
	.param .b64 param1;
	st.param.f64 	[param1], 0d4008000000000000;
	.param .b64 retval0;
	call.uni (retval0), 
	__internal_accurate_pow, 
	(
	param0, 
	param1
	);
	ld.param.f64 	%fd234, [retval0];
	} // callseq 12
	setp.lt.s32 	%p158, %r13, 0;
	neg.f64 	%fd236, %fd234;
	selp.f64 	%fd237, %fd236, %fd234, %p107;
	selp.f64 	%fd358, %fd237, %fd234, %p158;
	setp.neu.f64 	%p159, %fd67, 0d0000000000000000;
	@%p159 bra 	$L__BB0_88;
	setp.eq.s32 	%p160, %r5, 1073741824;
	selp.b32 	%r204, %r13, 0, %p160;
	setp.lt.s32 	%p161, %r22, 0;
	or.b32  	%r205, %r204, 2146435072;
	selp.b32 	%r206, %r205, %r204, %p161;
	mov.b32 	%r207, 0;
	mov.b64 	%fd358, {%r207, %r206};
$L__BB0_88:
	add.f64 	%fd238, %fd97, 0d4008000000000000;
	{
	.reg .b32 %temp; 
	mov.b64 	{%temp, %r208}, %fd238;
	}
	and.b32  	%r209, %r208, 2146435072;
	setp.ne.s32 	%p162, %r209, 2146435072;
	@%p162 bra 	$L__BB0_93;
	setp.num.f64 	%p163, %fd67, %fd67;
	@%p163 bra 	$L__BB0_91;
	mov.f64 	%fd239, 0d4008000000000000;
	add.rn.f64 	%fd358, %fd97, %fd239;
	bra.uni 	$L__BB0_93;
$L__BB0_91:
	setp.neu.f64 	%p164, %fd97, 0d7FF0000000000000;
	@%p164 bra 	$L__BB0_93;
	setp.eq.s32 	%p166, %r5, 1073741824;
	setp.lt.s32 	%p167, %r22, 0;
	selp.b32 	%r211, 0, 2146435072, %p167;
	and.b32  	%r212, %r22, 2147483647;
	setp.ne.s32 	%p168, %r212, 1071644672;
	or.b32  	%r213, %r211, -2147483648;
	selp.b32 	%r214, %r213, %r211, %p168;
	selp.b32 	%r215, %r214, %r211, %p166;
	selp.b32 	%r216, %r215, %r211, %p158;
	mov.b32 	%r217, 0;
	mov.b64 	%fd358, {%r217, %r216};
$L__BB0_93:
	setp.eq.s32 	%p171, %r7, 1062207488;
	{ // callseq 13, 0
	.param .b64 param0;
	st.param.f64 	[param0], %fd97;
	.param .b64 param1;
	st.param.f64 	[param1], 0d4000000000000000;
	.param .b64 retval0;
	call.uni (retval0), 
	__internal_accurate_pow, 
	(
	param0, 
	param1
	);
	ld.param.f64 	%fd240, [retval0];
	} // callseq 13
	neg.f64 	%fd242, %fd240;
	selp.f64 	%fd243, %fd242, %fd240, %p171;
	selp.f64 	%fd360, %fd243, %fd240, %p158;
	@%p159 bra 	$L__BB0_95;
	selp.b32 	%r219, %r13, 0, %p171;
	setp.lt.s32 	%p173, %r37, 0;
	or.b32  	%r220, %r219, 2146435072;
	selp.b32 	%r221, %r220, %r219, %p173;
	mov.b32 	%r222, 0;
	mov.b64 	%fd360, {%r222, %r221};
$L__BB0_95:
	add.f64 	%fd244, %fd97, 0d4000000000000000;
	{
	.reg .b32 %temp; 
	mov.b64 	{%temp, %r223}, %fd244;
	}
	and.b32  	%r224, %r223, 2146435072;
	setp.ne.s32 	%p174, %r224, 2146435072;
	@%p174 bra 	$L__BB0_100;
	setp.num.f64 	%p175, %fd67, %fd67;
	@%p175 bra 	$L__BB0_98;
	mov.f64 	%fd245, 0d4000000000000000;
	add.rn.f64 	%fd360, %fd97, %fd245;
	bra.uni 	$L__BB0_100;
$L__BB0_98:
	setp.neu.f64 	%p176, %fd97, 0d7FF0000000000000;
	@%p176 bra 	$L__BB0_100;
	setp.lt.s32 	%p179, %r37, 0;
	selp.b32 	%r226, 0, 2146435072, %p179;
	and.b32  	%r227, %r37, 2147483647;
	setp.ne.s32 	%p180, %r227, 1071644672;
	or.b32  	%r228, %r226, -2147483648;
	selp.b32 	%r229, %r228, %r226, %p180;
	selp.b32 	%r230, %r229, %r226, %p171;
	selp.b32 	%r231, %r230, %r226, %p158;
	mov.b32 	%r232, 0;
	mov.b64 	%fd360, {%r232, %r231};
$L__BB0_100:
	setp.eq.f64 	%p181, %fd97, 0d3FF0000000000000;
	setp.eq.s32 	%p182, %r5, 1073741824;
	mul.f64 	%fd246, %fd360, 0d4008000000000000;
	add.f64 	%fd247, %fd358, %fd358;
	sub.f64 	%fd248, %fd247, %fd246;
	add.f64 	%fd249, %fd248, 0d3FF0000000000000;
	selp.f64 	%fd110, 0d0000000000000000, %fd249, %p181;
	abs.f64 	%fd111, %fd68;
	{
	.reg .b32 %temp; 
	mov.b64 	{%temp, %r14}, %fd111;
	}
	{ // callseq 14, 0
	.param .b64 param0;
	st.param.f64 	[param0], %fd111;
	.param .b64 param1;
	st.param.f64 	[param1], 0d4008000000000000;
	.param .b64 retval0;
	call.uni (retval0), 
	__internal_accurate_pow, 
	(
	param0, 
	param1
	);
	ld.param.f64 	%fd250, [retval0];
	} // callseq 14
	setp.lt.s32 	%p183, %r14, 0;
	neg.f64 	%fd252, %fd250;
	selp.f64 	%fd253, %fd252, %fd250, %p182;
	selp.f64 	%fd362, %fd253, %fd250, %p183;
	setp.neu.f64 	%p184, %fd68, 0d0000000000000000;
	@%p184 bra 	$L__BB0_102;
	selp.b32 	%r234, %r14, 0, %p182;
	setp.lt.s32 	%p186, %r22, 0;
	or.b32  	%r235, %r234, 2146435072;
	selp.b32 	%r236, %r235, %r234, %p186;
	mov.b32 	%r237, 0;
	mov.b64 	%fd362, {%r237, %r236};
$L__BB0_102:
	add.f64 	%fd254, %fd111, 0d4008000000000000;
	{
	.reg .b32 %temp; 
	mov.b64 	{%temp, %r238}, %fd254;
	}
	and.b32  	%r239, %r238, 2146435072;
	setp.ne.s32 	%p187, %r239, 2146435072;
	@%p187 bra 	$L__BB0_107;
	setp.num.f64 	%p188, %fd68, %fd68;
	@%p188 bra 	$L__BB0_105;
	mov.f64 	%fd255, 0d4008000000000000;
	add.rn.f64 	%fd362, %fd111, %fd255;
	bra.uni 	$L__BB0_107;
$L__BB0_105:
	setp.neu.f64 	%p189, %fd111, 0d7FF0000000000000;
	@%p189 bra 	$L__BB0_107;
	setp.lt.s32 	%p192, %r22, 0;
	selp.b32 	%r241, 0, 2146435072, %p192;
	and.b32  	%r242, %r22, 2147483647;
	setp.ne.s32 	%p193, %r242, 1071644672;
	or.b32  	%r243, %r241, -2147483648;
	selp.b32 	%r244, %r243, %r241, %p193;
	selp.b32 	%r245, %r244, %r241, %p182;
	selp.b32 	%r246, %r245, %r241, %p183;
	mov.b32 	%r247, 0;
	mov.b64 	%fd362, {%r247, %r246};
$L__BB0_107:
	{ // callseq 15, 0
	.param .b64 param0;
	st.param.f64 	[param0], %fd111;
	.param .b64 param1;
	st.param.f64 	[param1], 0d4000000000000000;
	.param .b64 retval0;
	call.uni (retval0), 
	__internal_accurate_pow, 
	(
	param0, 
	param1
	);
	ld.param.f64 	%fd256, [retval0];
	} // callseq 15
	neg.f64 	%fd258, %fd256;
	selp.f64 	%fd259, %fd258, %fd256, %p171;
	selp.f64 	%fd364, %fd259, %fd256, %p183;
	@%p184 bra 	$L__BB0_109;
	selp.b32 	%r249, %r14, 0, %p171;
	setp.lt.s32 	%p198, %r37, 0;
	or.b32  	%r250, %r249, 2146435072;
	selp.b32 	%r251, %r250, %r249, %p198;
	mov.b32 	%r252, 0;
	mov.b64 	%fd364, {%r252, %r251};
$L__BB0_109:
	add.f64 	%fd260, %fd111, 0d4000000000000000;
	{
	.reg .b32 %temp; 
	mov.b64 	{%temp, %r253}, %fd260;
	}
	and.b32  	%r254, %r253, 2146435072;
	setp.ne.s32 	%p199, %r254, 2146435072;
	@%p199 bra 	$L__BB0_114;
	setp.num.f64 	%p200, %fd68, %fd68;
	@%p200 bra 	$L__BB0_112;
	mov.f64 	%fd261, 0d4000000000000000;
	add.rn.f64 	%fd364, %fd111, %fd261;
	bra.uni 	$L__BB0_114;
$L__BB0_112:
	setp.neu.f64 	%p201, %fd111, 0d7FF0000000000000;
	@%p201 bra 	$L__BB0_114;
	setp.lt.s32 	%p202, %r14, 0;
	setp.eq.s32 	%p203, %r7, 1062207488;
	setp.lt.s32 	%p204, %r37, 0;
	selp.b32 	%r256, 0, 2146435072, %p204;
	and.b32  	%r257, %r37, 2147483647;
	setp.ne.s32 	%p205, %r257, 1071644672;
	or.b32  	%r258, %r256, -2147483648;
	selp.b32 	%r259, %r258, %r256, %p205;
	selp.b32 	%r260, %r259, %r256, %p203;
	selp.b32 	%r261, %r260, %r256, %p202;
	mov.b32 	%r262, 0;
	mov.b64 	%fd364, {%r262, %r261};
$L__BB0_114:
	ld.param.f64 	%fd332, [_Z9extendPicPdS_ddd_param_4];
	ld.param.f64 	%fd329, [_Z9extendPicPdS_ddd_param_2];
	ld.param.u64 	%rd40, [_Z9extendPicPdS_ddd_param_1];
	ld.param.u64 	%rd39, [_Z9extendPicPdS_ddd_param_0];
	cvta.to.global.u64 	%rd3, %rd39;
	setp.eq.f64 	%p206, %fd111, 0d3FF0000000000000;
	mul.f64 	%fd262, %fd364, 0d0000000000000000;
	mul.f64 	%fd263, %fd362, 0d0000000000000000;
	sub.f64 	%fd264, %fd263, %fd262;
	selp.f64 	%fd265, 0d0000000000000000, %fd264, %p206;
	fma.rn.f64 	%fd266, %fd111, 0d0000000000000000, %fd265;
	cvt.rzi.s32.f64 	%r263, %fd329;
	add.f64 	%fd267, %fd4, 0dBFF0000000000000;
	cvt.rzi.s32.f64 	%r264, %fd267;
	add.f64 	%fd268, %fd2, 0d0000000000000000;
	add.f64 	%fd269, %fd268, 0dBFF0000000000000;
	cvt.rzi.s32.f64 	%r265, %fd269;
	mul.lo.s32 	%r266, %r265, %r263;
	add.s32 	%r267, %r264, %r266;
	mul.wide.s32 	%rd4, %r267, 8;
	add.s64 	%rd5, %rd3, %rd4;
	ld.global.f64 	%fd270, [%rd5];
	mul.f64 	%fd271, %fd270, %fd22;
	fma.rn.f64 	%fd272, %fd271, %fd82, 0d0000000000000000;
	add.f64 	%fd273, %fd4, 0d0000000000000000;
	cvt.rzi.s32.f64 	%r268, %fd273;
	add.s32 	%r269, %r268, %r266;
	mul.wide.s32 	%rd6, %r269, 8;
	add.s64 	%rd7, %rd3, %rd6;
	ld.global.f64 	%fd274, [%rd7];
	mul.f64 	%fd275, %fd274, %fd22;
	fma.rn.f64 	%fd276, %fd275, %fd96, %fd272;
	add.f64 	%fd277, %fd4, 0d3FF0000000000000;
	cvt.rzi.s32.f64 	%r270, %fd277;
	add.s32 	%r271, %r270, %r266;
	mul.wide.s32 	%rd8, %r271, 8;
	add.s64 	%rd9, %rd3, %rd8;
	ld.global.f64 	%fd278, [%rd9];
	mul.f64 	%fd279, %fd278, %fd22;
	fma.rn.f64 	%fd280, %fd279, %fd110, %fd276;
	add.f64 	%fd281, %fd4, 0d4000000000000000;
	cvt.rzi.s32.f64 	%r272, %fd281;
	add.s32 	%r273, %r272, %r266;
	mul.wide.s32 	%rd10, %r273, 8;
	add.s64 	%rd11, %rd3, %rd10;
	ld.global.f64 	%fd282, [%rd11];
	mul.f64 	%fd283, %fd282, %fd22;
	fma.rn.f64 	%fd284, %fd283, %fd266, %fd280;
	add.f64 	%fd285, %fd2, 0d3FF0000000000000;
	add.f64 	%fd286, %fd285, 0dBFF0000000000000;
	cvt.rzi.s32.f64 	%r274, %fd286;
	mul.lo.s32 	%r275, %r274, %r263;
	add.s32 	%r276, %r264, %r275;
	mul.wide.s32 	%rd12, %r276, 8;
	add.s64 	%rd13, %rd3, %rd12;
	ld.global.f64 	%fd287, [%rd13];
	mul.f64 	%fd288, %fd287, %fd36;
	fma.rn.f64 	%fd289, %fd288, %fd82, %fd284;
	add.s32 	%r277, %r268, %r275;
	mul.wide.s32 	%rd14, %r277, 8;
	add.s64 	%rd15, %rd3, %rd14;
	ld.global.f64 	%fd290, [%rd15];
	mul.f64 	%fd291, %fd290, %fd36;
	fma.rn.f64 	%fd292, %fd291, %fd96, %fd289;
	add.s32 	%r278, %r270, %r275;
	mul.wide.s32 	%rd16, %r278, 8;
	add.s64 	%rd17, %rd3, %rd16;
	ld.global.f64 	%fd293, [%rd17];
	mul.f64 	%fd294, %fd293, %fd36;
	fma.rn.f64 	%fd295, %fd294, %fd110, %fd292;
	add.s32 	%r279, %r272, %r275;
	mul.wide.s32 	%rd18, %r279, 8;
	add.s64 	%rd19, %rd3, %rd18;
	ld.global.f64 	%fd296, [%rd19];
	mul.f64 	%fd297, %fd296, %fd36;
	fma.rn.f64 	%fd298, %fd297, %fd266, %fd295;
	add.f64 	%fd299, %fd2, 0d4000000000000000;
	add.f64 	%fd300, %fd299, 0dBFF0000000000000;
	cvt.rzi.s32.f64 	%r280, %fd300;
	mul.lo.s32 	%r281, %r280, %r263;
	add.s32 	%r282, %r264, %r281;
	mul.wide.s32 	%rd20, %r282, 8;
	add.s64 	%rd21, %rd3, %rd20;
	ld.global.f64 	%fd301, [%rd21];
	mul.f64 	%fd302, %fd301, %fd50;
	fma.rn.f64 	%fd303, %fd302, %fd82, %fd298;
	add.s32 	%r283, %r268, %r281;
	mul.wide.s32 	%rd22, %r283, 8;
	add.s64 	%rd23, %rd3, %rd22;
	ld.global.f64 	%fd304, [%rd23];
	mul.f64 	%fd305, %fd304, %fd50;
	fma.rn.f64 	%fd306, %fd305, %fd96, %fd303;
	add.s32 	%r284, %r270, %r281;
	mul.wide.s32 	%rd24, %r284, 8;
	add.s64 	%rd25, %rd3, %rd24;
	ld.global.f64 	%fd307, [%rd25];
	mul.f64 	%fd308, %fd307, %fd50;
	fma.rn.f64 	%fd309, %fd308, %fd110, %fd306;
	add.s32 	%r285, %r272, %r281;
	mul.wide.s32 	%rd26, %r285, 8;
	add.s64 	%rd27, %rd3, %rd26;
	ld.global.f64 	%fd310, [%rd27];
	mul.f64 	%fd311, %fd310, %fd50;
	fma.rn.f64 	%fd312, %fd311, %fd266, %fd309;
	add.f64 	%fd313, %fd2, 0d4008000000000000;
	add.f64 	%fd314, %fd313, 0dBFF0000000000000;
	cvt.rzi.s32.f64 	%r286, %fd314;
	mul.lo.s32 	%r287, %r286, %r263;
	add.s32 	%r288, %r264, %r287;
	mul.wide.s32 	%rd28, %r288, 8;
	add.s64 	%rd29, %rd3, %rd28;
	ld.global.f64 	%fd315, [%rd29];
	mul.f64 	%fd316, %fd315, %fd64;
	fma.rn.f64 	%fd317, %fd316, %fd82, %fd312;
	add.s32 	%r289, %r268, %r287;
	mul.wide.s32 	%rd30, %r289, 8;
	add.s64 	%rd31, %rd3, %rd30;
	ld.global.f64 	%fd318, [%rd31];
	mul.f64 	%fd319, %fd318, %fd64;
	fma.rn.f64 	%fd320, %fd319, %fd96, %fd317;
	add.s32 	%r290, %r270, %r287;
	mul.wide.s32 	%rd32, %r290, 8;
	add.s64 	%rd33, %rd3, %rd32;
	ld.global.f64 	%fd321, [%rd33];
	mul.f64 	%fd322, %fd321, %fd64;
	fma.rn.f64 	%fd323, %fd322, %fd110, %fd320;
	add.s32 	%r291, %r272, %r287;
	mul.wide.s32 	%rd34, %r291, 8;
	add.s64 	%rd35, %rd3, %rd34;
	ld.global.f64 	%fd324, [%rd35];
	mul.f64 	%fd325, %fd324, %fd64;
	fma.rn.f64 	%fd326, %fd325, %fd266, %fd323;
	mul.f64 	%fd327, %fd329, %fd332;
	fma.rn.f64 	%fd328, %fd327, %fd1, %fd3;
	cvt.rzi.s32.f64 	%r292, %fd328;
	cvta.to.global.u64 	%rd36, %rd40;
	mul.wide.s32 	%rd37, %r292, 8;
	add.s64 	%rd38, %rd36, %rd37;
	st.global.f64 	[%rd38], %fd326;
$L__BB0_115:
	ret;

}
	// .globl	_Z9rotatePicPdS_ddddd
.visible .entry _Z9rotatePicPdS_ddddd(
	.param .u64 .ptr .align 1 _Z9rotatePicPdS_ddddd_param_0,
	.param .u64 .ptr .align 1 _Z9rotatePicPdS_ddddd_param_1,
	.param .f64 _Z9rotatePicPdS_ddddd_param_2,
	.param .f64 _Z9rotatePicPdS_ddddd_param_3,
	.param .f64 _Z9rotatePicPdS_ddddd_param_4,
	.param .f64 _Z9rotatePicPdS_ddddd_param_5,
	.param .f64 _Z9rotatePicPdS_ddddd_param_6
)
{
	.reg .pred 	%p<278>;
	.reg .b32 	%r<311>;
	.reg .b64 	%rd<56>;
	.reg .b64 	%fd<456>;

	ld.param.u64 	%rd9, [_Z9rotatePicPdS_ddddd_param_0];
	ld.param.f64 	%fd153, [_Z9rotatePicPdS_ddddd_param_2];
	ld.param.f64 	%fd154, [_Z9rotatePicPdS_ddddd_param_3];
	ld.param.f64 	%fd155, [_Z9rotatePicPdS_ddddd_param_4];
	ld.param.f64 	%fd157, [_Z9rotatePicPdS_ddddd_param_6];
	cvta.to.global.u64 	%rd1, %rd9;
	div.rn.f64 	%fd158, %fd157, 0d4066800000000000;
	mul.f64 	%fd1, %fd158, 0d400921FB54442D18;
	abs.f64 	%fd2, %fd1;
	setp.neu.f64 	%p5, %fd2, 0d7FF0000000000000;
	@%p5 bra 	$L__BB1_2;
	mov.f64 	%fd164, 0d0000000000000000;
	mul.rn.f64 	%fd406, %fd1, %fd164;
	mov.b32 	%r309, 1;
	bra.uni 	$L__BB1_5;
$L__BB1_2:
	mul.f64 	%fd159, %fd1, 0d3FE45F306DC9C883;
	cvt.rni.s32.f64 	%r308, %fd159;
	cvt.rn.f64.s32 	%fd160, %r308;
	fma.rn.f64 	%fd161, %fd160, 0dBFF921FB54442D18, %fd1;
	fma.rn.f64 	%fd162, %fd160, 0dBC91A62633145C00, %fd161;
	fma.rn.f64 	%fd406, %fd160, 0dB97B839A252049C0, %fd162;
	setp.ltu.f64 	%p6, %fd2, 0d41E0000000000000;
	@%p6 bra 	$L__BB1_4;
	{ // callseq 16, 0
	.param .b64 param0;
	st.param.f64 	[param0], %fd1;
	.param .align 16 .b8 retval0[16];
	call.uni (retval0), 
	__internal_trig_reduction_slowpathd, 
	(
	param0
	);
	ld.param.f64 	%fd406, [retval0];
	ld.param.b32 	%r308, [retval0+8];
	} // callseq 16
$L__BB1_4:
	add.s32 	%r309, %r308, 1;
$L__BB1_5:
	setp.neu.f64 	%p7, %fd2, 0d7FF0000000000000;
	shl.b32 	%r31, %r309, 6;
	cvt.u64.u32 	%rd10, %r31;
	and.b64  	%rd11, %rd10, 64;
	mov.u64 	%rd12, __cudart_sin_cos_coeffs;
	add.s64 	%rd13, %rd12, %rd11;
	mul.rn.f64 	%fd165, %fd406, %fd406;
	and.b32  	%r32, %r309, 1;
	setp.eq.b32 	%p8, %r32, 1;
	selp.f64 	%fd166, 0dBDA8FF8320FD8164, 0d3DE5DB65F9785EBA, %p8;
	ld.global.nc.v2.f64 	{%fd167, %fd168}, [%rd13];
	fma.rn.f64 	%fd169, %fd166, %fd165, %fd167;
	fma.rn.f64 	%fd170, %fd169, %fd165, %fd168;
	ld.global.nc.v2.f64 	{%fd171, %fd172}, [%rd13+16];
	fma.rn.f64 	%fd173, %fd170, %fd165, %fd171;
	fma.rn.f64 	%fd174, %fd173, %fd165, %fd172;
	ld.global.nc.v2.f64 	{%fd175, %fd176}, [%rd13+32];
	fma.rn.f64 	%fd177, %fd174, %fd165, %fd175;
	fma.rn.f64 	%fd178, %fd177, %fd165, %fd176;
	fma.rn.f64 	%fd179, %fd178, %fd406, %fd406;
	fma.rn.f64 	%fd180, %fd178, %fd165, 0d3FF0000000000000;
	selp.f64 	%fd181, %fd180, %fd179, %p8;
	and.b32  	%r33, %r309, 2;
	setp.eq.s32 	%p9, %r33, 0;
	mov.f64 	%fd182, 0d0000000000000000;
	sub.f64 	%fd183, %fd182, %fd181;
	selp.f64 	%fd8, %fd181, %fd183, %p9;
	@%p7 bra 	$L__BB1_7;
	mov.f64 	%fd189, 0d0000000000000000;
	mul.rn.f64 	%fd407, %fd1, %fd189;
	mov.b32 	%r310, 0;
	bra.uni 	$L__BB1_9;
$L__BB1_7:
	mul.f64 	%fd184, %fd1, 0d3FE45F306DC9C883;
	cvt.rni.s32.f64 	%r310, %fd184;
	cvt.rn.f64.s32 	%fd185, %r310;
	fma.rn.f64 	%fd186, %fd185, 0dBFF921FB54442D18, %fd1;
	fma.rn.f64 	%fd187, %fd185, 0dBC91A62633145C00, %fd186;
	fma.rn.f64 	%fd407, %fd185, 0dB97B839A252049C0, %fd187;
	setp.ltu.f64 	%p10, %fd2, 0d41E0000000000000;
	@%p10 bra 	$L__BB1_9;
	{ // callseq 17, 0
	.param .b64 param0;
	st.param.f64 	[param0], %fd1;
	.param .align 16 .b8 retval0[16];
	call.uni (retval0), 
	__internal_trig_reduction_slowpathd, 
	(
	param0
	);
	ld.param.f64 	%fd407, [retval0];
	ld.param.b32 	%r310, [retval0+8];
	} // callseq 17
$L__BB1_9:
	ld.param.f64 	%fd403, [_Z9rotatePicPdS_ddddd_param_5];
	shl.b32 	%r36, %r310, 6;
	cvt.u64.u32 	%rd14, %r36;
	and.b64  	%rd15, %rd14, 64;
	add.s64 	%rd17, %rd12, %rd15;
	mul.rn.f64 	%fd190, %fd407, %fd407;
	and.b32  	%r37, %r310, 1;
	setp.eq.b32 	%p11, %r37, 1;
	selp.f64 	%fd191, 0dBDA8FF8320FD8164, 0d3DE5DB65F9785EBA, %p11;
	ld.global.nc.v2.f64 	{%fd192, %fd193}, [%rd17];
	fma.rn.f64 	%fd194, %fd191, %fd190, %fd192;
	fma.rn.f64 	%fd195, %fd194, %fd190, %fd193;
	ld.global.nc.v2.f64 	{%fd196, %fd197}, [%rd17+16];
	fma.rn.f64 	%fd198, %fd195, %fd190, %fd196;
	fma.rn.f64 	%fd199, %fd198, %fd190, %fd197;
	ld.global.nc.v2.f64 	{%fd200, %fd201}, [%rd17+32];
	fma.rn.f64 	%fd202, %fd199, %fd190, %fd200;
	fma.rn.f64 	%fd203, %fd202, %fd190, %fd201;
	fma.rn.f64 	%fd204, %fd203, %fd407, %fd407;
	fma.rn.f64 	%fd205, %fd203, %fd190, 0d3FF0000000000000;
	selp.f64 	%fd206, %fd205, %fd204, %p11;
	and.b32  	%r38, %r310, 2;
	setp.eq.s32 	%p12, %r38, 0;
	mov.f64 	%fd207, 0d0000000000000000;
	sub.f64 	%fd208, %fd207, %fd206;
	selp.f64 	%fd209, %fd206, %fd208, %p12;
	mov.u32 	%r39, %ntid.y;
	mov.u32 	%r40, %ctaid.y;
	mov.u32 	%r41, %tid.y;
	mad.lo.s32 	%r9, %r39, %r40, %r41;
	mov.u32 	%r42, %ntid.x;
	mov.u32 	%r43, %ctaid.x;
	mov.u32 	%r44, %tid.x;
	mad.lo.s32 	%r10, %r42, %r43, %r44;
	cvt.rn.f64.u32 	%fd13, %r9;
	mul.f64 	%fd210, %fd403, 0d3FE0000000000000;
	sub.f64 	%fd211, %fd13, %fd210;
	mul.f64 	%fd212, %fd211, %fd8;
	cvt.rn.f64.s32 	%fd14, %r10;
	mul.f64 	%fd213, %fd155, 0d3FE0000000000000;
	sub.f64 	%fd214, %fd14, %fd213;
	mul.f64 	%fd215, %fd214, %fd209;
	sub.f64 	%fd216, %fd212, %fd215;
	fma.rn.f64 	%fd217, %fd154, 0d3FE0000000000000, %fd216;
	mov.f64 	%fd218, 0d3FE0000000000000;
	copysign.f64 	%fd219, %fd217, %fd218;
	add.rz.f64 	%fd220, %fd217, %fd219;
	cvt.rzi.f64.f64 	%fd221, %fd220;
	cvt.rzi.s32.f64 	%r11, %fd221;
	mul.f64 	%fd222, %fd211, %fd209;
	fma.rn.f64 	%fd223, %fd214, %fd8, %fd222;
	fma.rn.f64 	%fd224, %fd153, 0d3FE0000000000000, %fd223;
	copysign.f64 	%fd225, %fd224, %fd218;
	add.rz.f64 	%fd226, %fd224, %fd225;
	cvt.rzi.f64.f64 	%fd227, %fd226;
	cvt.rzi.s32.f64 	%r12, %fd227;
	cvt.rn.f64.s32 	%fd15, %r11;
	cvt.rzi.s32.f64 	%r45, %fd15;
	cvt.rn.f64.s32 	%fd228, %r45;
	sub.f64 	%fd16, %fd15, %fd228;
	add.f64 	%fd17, %fd16, 0d3FF0000000000000;
	mov.f64 	%fd229, 0d3FF0000000000000;
	sub.f64 	%fd18, %fd229, %fd16;
	mov.f64 	%fd230, 0d4000000000000000;
	sub.f64 	%fd19, %fd230, %fd16;
	abs.f64 	%fd20, %fd17;
	{
	.reg .b32 %temp; 
	mov.b64 	{%temp, %r13}, %fd20;
	}
	mov.f64 	%fd231, 0d4008000000000000;
	{
	.reg .b32 %temp; 
	mov.b64 	{%temp, %r46}, %fd231;
	}
	and.b32  	%r15, %r46, 2146435072;
	setp.eq.s32 	%p13, %r15, 1073741824;
	{ // callseq 18, 0
	.param .b64 param0;
	st.param.f64 	[param0], %fd20;
	.param .b64 param1;
	st.param.f64 	[param1], 0d4008000000000000;
	.param .b64 retval0;
	call.uni (retval0), 
	__internal_accurate_pow, 
	(
	param0, 
	param1
	);
	ld.param.f64 	%fd232, [retval0];
	} // callseq 18
	setp.lt.s32 	%p14, %r13, 0;
	neg.f64 	%fd234, %fd232;
	selp.f64 	%fd235, %fd234, %fd232, %p13;
	selp.f64 	%fd409, %fd235, %fd232, %p14;
	setp.neu.f64 	%p15, %fd17, 0d0000000000000000;
	@%p15 bra 	$L__BB1_11;
	selp.b32 	%r47, %r13, 0, %p13;
	setp.lt.s32 	%p17, %r46, 0;
	or.b32  	%r48, %r47, 2146435072;
	selp.b32 	%r49, %r48, %r47, %p17;
	mov.b32 	%r50, 0;
	mov.b64 	%fd409, {%r50, %r49};
$L__BB1_11:
	add.f64 	%fd236, %fd20, 0d4008000000000000;
	{
	.reg .b32 %temp; 
	mov.b64 	{%temp, %r51}, %fd236;
	}
	and.b32  	%r52, %r51, 2146435072;
	setp.ne.s32 	%p18, %r52, 2146435072;
	setp.neu.f64 	%p19, %fd20, 0d7FF0000000000000;
	or.pred  	%p20, %p19, %p18;
	@%p20 bra 	$L__BB1_13;
	setp.lt.s32 	%p21, %r13, 0;
	setp.eq.s32 	%p22, %r15, 1073741824;
	setp.lt.s32 	%p23, %r46, 0;
	selp.b32 	%r54, 0, 2146435072, %p23;
	and.b32  	%r55, %r46, 2147483647;
	setp.ne.s32 	%p24, %r55, 1071644672;
	or.b32  	%r56, %r54, -2147483648;
	selp.b32 	%r57, %r56, %r54, %p24;
	selp.b32 	%r58, %r57, %r54, %p22;
	selp.b32 	%r59, %r58, %r54, %p21;
	mov.b32 	%r60, 0;
	mov.b64 	%fd409, {%r60, %r59};
$L__BB1_13:
	mov.f64 	%fd237, 0d4000000000000000;
	{
	.reg .b32 %temp; 
	mov.b64 	{%temp, %r61}, %fd237;
	}
	and.b32  	%r17, %r61, 2146435072;
	setp.eq.s32 	%p27, %r17, 1062207488;
	{ // callseq 19, 0
	.param .b64 param0;
	st.param.f64 	[param0], %fd20;
	.param .b64 param1;
	st.param.f64 	[param1], 0d4000000000000000;
	.param .b64 retval0;
	call.uni (retval0), 
	__internal_accurate_pow, 
	(
	param0, 
	param1
	);
	ld.param.f64 	%fd238, [retval0];
	} // callseq 19
	neg.f64 	%fd240, %fd238;
	selp.f64 	%fd241, %fd240, %fd238, %p27;
	selp.f64 	%fd411, %fd241, %fd238, %p14;
	@%p15 bra 	$L__BB1_15;
	selp.b32 	%r62, %r13, 0, %p27;
	setp.lt.s32 	%p29, %r61, 0;
	or.b32  	%r63, %r62, 2146435072;
	selp.b32 	%r64, %r63, %r62, %p29;
	mov.b32 	%r65, 0;
	mov.b64 	%fd411, {%r65, %r64};
$L__BB1_15:
	add.f64 	%fd242, %fd20, 0d4000000000000000;
	{
	.reg .b32 %temp; 
	mov.b64 	{%temp, %r66}, %fd242;
	}
	and.b32  	%r67, %r66, 2146435072;
	setp.ne.s32 	%p31, %r67, 2146435072;
	or.pred  	%p32, %p19, %p31;
	@%p32 bra 	$L__BB1_17;
	setp.lt.s32 	%p34, %r13, 0;
	setp.lt.s32 	%p35, %r61, 0;
	selp.b32 	%r69, 0, 2146435072, %p35;
	and.b32  	%r70, %r61, 2147483647;
	setp.ne.s32 	%p36, %r70, 1071644672;
	or.b32  	%r71, %r69, -2147483648;
	selp.b32 	%r72, %r71, %r69, %p36;
	selp.b32 	%r73, %r72, %r69, %p27;
	selp.b32 	%r74, %r73, %r69, %p34;
	mov.b32 	%r75, 0;
	mov.b64 	%fd411, {%r75, %r74};
$L__BB1_17:
	setp.eq.f64 	%p37, %fd20, 0d3FF0000000000000;
	mul.f64 	%fd243, %fd411, 0d0000000000000000;
	mul.f64 	%fd244, %fd409, 0d0000000000000000;
	sub.f64 	%fd245, %fd244, %fd243;
	selp.f64 	%fd246, 0d0000000000000000, %fd245, %p37;
	fma.rn.f64 	%fd31, %fd20, 0d0000000000000000, %fd246;
	abs.f64 	%fd32, %fd16;
	{
	.reg .b32 %temp; 
	mov.b64 	{%temp, %r18}, %fd32;
	}
	{ // callseq 20, 0
	.param .b64 param0;
	st.param.f64 	[param0], %fd32;
	.param .b64 param1;
	st.param.f64 	[param1], 0d4008000000000000;
	.param .b64 retval0;
	call.uni (retval0), 
	__internal_accurate_pow, 
	(
	param0, 
	param1
	);
	ld.param.f64 	%fd247, [retval0];
	} // callseq 20
	setp.lt.s32 	%p39, %r18, 0;
	neg.f64 	%fd249, %fd247;
	selp.f64 	%fd250, %fd249, %fd247, %p13;
	selp.f64 	%fd413, %fd250, %fd247, %p39;
	setp.neu.f64 	%p40, %fd16, 0d0000000000000000;
	@%p40 bra 	$L__BB1_19;
	setp.eq.s32 	%p41, %r15, 1073741824;
	selp.b32 	%r77, %r18, 0, %p41;
	setp.lt.s32 	%p42, %r46, 0;
	or.b32  	%r78, %r77, 2146435072;
	selp.b32 	%r79, %r78, %r77, %p42;
	mov.b32 	%r80, 0;
	mov.b64 	%fd413, {%r80, %r79};
$L__BB1_19:
	add.f64 	%fd251, %fd32, 0d4008000000000000;
	{
	.reg .b32 %temp; 
	mov.b64 	{%temp, %r81}, %fd251;
	}
	and.b32  	%r82, %r81, 2146435072;
	setp.ne.s32 	%p43, %r82, 2146435072;
	setp.neu.f64 	%p44, %fd32, 0d7FF0000000000000;
	or.pred  	%p45, %p44, %p43;
	@%p45 bra 	$L__BB1_21;
	setp.lt.s32 	%p46, %r18, 0;
	setp.eq.s32 	%p47, %r15, 1073741824;
	setp.lt.s32 	%p48, %r46, 0;
	selp.b32 	%r84, 0, 2146435072, %p48;
	and.b32  	%r85, %r46, 2147483647;
	setp.ne.s32 	%p49, %r85, 1071644672;
	or.b32  	%r86, %r84, -2147483648;
	selp.b32 	%r87, %r86, %r84, %p49;
	selp.b32 	%r88, %r87, %r84, %p47;
	selp.b32 	%r89, %r88, %r84, %p46;
	mov.b32 	%r90, 0;
	mov.b64 	%fd413, {%r90, %r89};
$L__BB1_21:
	{ // callseq 21, 0
	.param .b64 param0;
	st.param.f64 	[param0], %fd32;
	.param .b64 param1;
	st.param.f64 	[param1], 0d4000000000000000;
	.param .b64 retval0;
	call.uni (retval0), 
	__internal_accurate_pow, 
	(
	param0, 
	param1
	);
	ld.param.f64 	%fd252, [retval0];
	} // callseq 21
	neg.f64 	%fd254, %fd252;
	selp.f64 	%fd255, %fd254, %fd252, %p27;
	selp.f64 	%fd415, %fd255, %fd252, %p39;
	@%p40 bra 	$L__BB1_23;
	setp.eq.s32 	%p53, %r17, 1062207488;
	selp.b32 	%r92, %r18, 0, %p53;
	setp.lt.s32 	%p54, %r61, 0;
	or.b32  	%r93, %r92, 2146435072;
	selp.b32 	%r94, %r93, %r92, %p54;
	mov.b32 	%r95, 0;
	mov.b64 	%fd415, {%r95, %r94};
$L__BB1_23:
	add.f64 	%fd256, %fd32, 0d4000000000000000;
	{
	.reg .b32 %temp; 
	mov.b64 	{%temp, %r96}, %fd256;
	}
	and.b32  	%r97, %r96, 2146435072;
	setp.ne.s32 	%p56, %r97, 2146435072;
	or.pred  	%p57, %p44, %p56;
	@%p57 bra 	$L__BB1_25;
	setp.lt.s32 	%p58, %r18, 0;
	setp.eq.s32 	%p59, %r17, 1062207488;
	setp.lt.s32 	%p60, %r61, 0;
	selp.b32 	%r99, 0, 2146435072, %p60;
	and.b32  	%r100, %r61, 2147483647;
	setp.ne.s32 	%p61, %r100, 1071644672;
	or.b32  	%r101, %r99, -2147483648;
	selp.b32 	%r102, %r101, %r99, %p61;
	selp.b32 	%r103, %r102, %r99, %p59;
	selp.b32 	%r104, %r103, %r99, %p58;
	mov.b32 	%r105, 0;
	mov.b64 	%fd415, {%r105, %r104};
$L__BB1_25:
	setp.eq.f64 	%p62, %fd32, 0d3FF0000000000000;
	setp.eq.s32 	%p63, %r15, 1073741824;
	mul.f64 	%fd257, %fd415, 0d4008000000000000;
	add.f64 	%fd258, %fd413, %fd413;
	sub.f64 	%fd259, %fd258, %fd257;
	add.f64 	%fd260, %fd259, 0d3FF0000000000000;
	selp.f64 	%fd43, 0d0000000000000000, %fd260, %p62;
	abs.f64 	%fd44, %fd18;
	{
	.reg .b32 %temp; 
	mov.b64 	{%temp, %r19}, %fd44;
	}
	{ // callseq 22, 0
	.param .b64 param0;
	st.param.f64 	[param0], %fd44;
	.param .b64 param1;
	st.param.f64 	[param1], 0d4008000000000000;
	.param .b64 retval0;
	call.uni (retval0), 
	__internal_accurate_pow, 
	(
	param0, 
	param1
	);
	ld.param.f64 	%fd261, [retval0];
	} // callseq 22
	setp.lt.s32 	%p64, %r19, 0;
	neg.f64 	%fd263, %fd261;
	selp.f64 	%fd264, %fd263, %fd261, %p63;
	selp.f64 	%fd417, %fd264, %fd261, %p64;
	setp.neu.f64 	%p65, %fd18, 0d0000000000000000;
	@%p65 bra 	$L__BB1_27;
	selp.b32 	%r107, %r19, 0, %p63;
	setp.lt.s32 	%p67, %r46, 0;
	or.b32  	%r108, %r107, 2146435072;
	selp.b32 	%r109, %r108, %r107, %p67;
	mov.b32 	%r110, 0;
	mov.b64 	%fd417, {%r110, %r109};
$L__BB1_27:
	add.f64 	%fd265, %fd44, 0d4008000000000000;
	{
	.reg .b32 %temp; 
	mov.b64 	{%temp, %r111}, %fd265;
	}
	and.b32  	%r112, %r111, 2146435072;
	setp.ne.s32 	%p68, %r112, 2146435072;
	setp.neu.f64 	%p69, %fd44, 0d7FF0000000000000;
	or.pred  	%p70, %p69, %p68;
	@%p70 bra 	$L__BB1_29;
	setp.lt.s32 	%p71, %r19, 0;
	setp.eq.s32 	%p72, %r15, 1073741824;
	setp.lt.s32 	%p73, %r46, 0;
	selp.b32 	%r114, 0, 2146435072, %p73;
	and.b32  	%r115, %r46, 2147483647;
	setp.ne.s32 	%p74, %r115, 1071644672;
	or.b32  	%r116, %r114, -2147483648;
	selp.b32 	%r117, %r116, %r114, %p74;
	selp.b32 	%r118, %r117, %r114, %p72;
	selp.b32 	%r119, %r118, %r114, %p71;
	mov.b32 	%r120, 0;
	mov.b64 	%fd417, {%r120, %r119};
$L__BB1_29:
	setp.eq.s32 	%p77, %r17, 1062207488;
	{ // callseq 23, 0
	.param .b64 param0;
	st.param.f64 	[param0], %fd44;
	.param .b64 param1;
	st.param.f64 	[param1], 0d4000000000000000;
	.param .b64 retval0;
	call.uni (retval0), 
	__internal_accurate_pow, 
	(
	param0, 
	param1
	);
	ld.param.f64 	%fd266, [retval0];
	} // callseq 23
	neg.f64 	%fd268, %fd266;
	selp.f64 	%fd269, %fd268, %fd266, %p77;
	selp.f64 	%fd419, %fd269, %fd266, %p64;
	@%p65 bra 	$L__BB1_31;
	selp.b32 	%r122, %r19, 0, %p77;
	setp.lt.s32 	%p79, %r61, 0;
	or.b32  	%r123, %r122, 2146435072;
	selp.b32 	%r124, %r123, %r122, %p79;
	mov.b32 	%r125, 0;
	mov.b64 	%fd419, {%r125, %r124};
$L__BB1_31:
	add.f64 	%fd270, %fd44, 0d4000000000000000;
	{
	.reg .b32 %temp; 
	mov.b64 	{%temp, %r126}, %fd270;
	}
	and.b32  	%r127, %r126, 2146435072;
	setp.ne.s32 	%p81, %r127, 2146435072;
	or.pred  	%p82, %p69, %p81;
	@%p82 bra 	$L__BB1_33;
	setp.lt.s32 	%p83, %r19, 0;
	setp.lt.s32 	%p85, %r61, 0;
	selp.b32 	%r129, 0, 2146435072, %p85;
	and.b32  	%r130, %r61, 2147483647;
	setp.ne.s32 	%p86, %r130, 1071644672;
	or.b32  	%r131, %r129, -2147483648;
	selp.b32 	%r132, %r131, %r129, %p86;
	selp.b32 	%r133, %r132, %r129, %p77;
	selp.b32 	%r134, %r133, %r129, %p83;
	mov.b32 	%r135, 0;
	mov.b64 	%fd419, {%r135, %r134};
$L__BB1_33:
	setp.eq.f64 	%p87, %fd44, 0d3FF0000000000000;
	mul.f64 	%fd271, %fd419, 0d4008000000000000;
	add.f64 	%fd272, %fd417, %fd417;
	sub.f64 	%fd273, %fd272, %fd271;
	add.f64 	%fd274, %fd273, 0d3FF0000000000000;
	selp.f64 	%fd55, 0d0000000000000000, %fd274, %p87;
	abs.f64 	%fd56, %fd19;
	{
	.reg .b32 %temp; 
	mov.b64 	{%temp, %r20}, %fd56;
	}
	{ // callseq 24, 0
	.param .b64 param0;
	st.param.f64 	[param0], %fd56;
	.param .b64 param1;
	st.param.f64 	[param1], 0d4008000000000000;
	.param .b64 retval0;
	call.uni (retval0), 
	__internal_accurate_pow, 
	(
	param0, 
	param1
	);
	ld.param.f64 	%fd275, [retval0];
	} // callseq 24
	setp.lt.s32 	%p89, %r20, 0;
	neg.f64 	%fd277, %fd275;
	selp.f64 	%fd278, %fd277, %fd275, %p63;
	selp.f64 	%fd421, %fd278, %fd275, %p89;
	setp.neu.f64 	%p90, %fd19, 0d0000000000000000;
	@%p90 bra 	$L__BB1_35;
	setp.eq.s32 	%p91, %r15, 1073741824;
	selp.b32 	%r137, %r20, 0, %p91;
	setp.lt.s32 	%p92, %r46, 0;
	or.b32  	%r138, %r137, 2146435072;
	selp.b32 	%r139, %r138, %r137, %p92;
	mov.b32 	%r140, 0;
	mov.b64 	%fd421, {%r140, %r139};
$L__BB1_35:
	add.f64 	%fd279, %fd56, 0d4008000000000000;
	{
	.reg .b32 %temp; 
	mov.b64 	{%temp, %r141}, %fd279;
	}
	and.b32  	%r142, %r141, 2146435072;
	setp.ne.s32 	%p93, %r142, 2146435072;
	setp.neu.f64 	%p94, %fd56, 0d7FF0000000000000;
	or.pred  	%p95, %p94, %p93;
	@%p95 bra 	$L__BB1_37;
	setp.lt.s32 	%p96, %r20, 0;
	setp.eq.s32 	%p97, %r15, 1073741824;
	setp.lt.s32 	%p98, %r46, 0;
	selp.b32 	%r144, 0, 2146435072, %p98;
	and.b32  	%r145, %r46, 2147483647;
	setp.ne.s32 	%p99, %r145, 1071644672;
	or.b32  	%r146, %r144, -2147483648;
	selp.b32 	%r147, %r146, %r144, %p99;
	selp.b32 	%r148, %r147, %r144, %p97;
	selp.b32 	%r149, %r148, %r144, %p96;
	mov.b32 	%r150, 0;
	mov.b64 	%fd421, {%r150, %r149};
$L__BB1_37:
	{ // callseq 25, 0
	.param .b64 param0;
	st.param.f64 	[param0], %fd56;
	.param .b64 param1;
	st.param.f64 	[param1], 0d4000000000000000;
	.param .b64 retval0;
	call.uni (retval0), 
	__internal_accurate_pow, 
	(
	param0, 
	param1
	);
	ld.param.f64 	%fd280, [retval0];
	} // callseq 25
	neg.f64 	%fd282, %fd280;
	selp.f64 	%fd283, %fd282, %fd280, %p77;
	selp.f64 	%fd423, %fd283, %fd280, %p89;
	@%p90 bra 	$L__BB1_39;
	setp.eq.s32 	%p103, %r17, 1062207488;
	selp.b32 	%r152, %r20, 0, %p103;
	setp.lt.s32 	%p104, %r61, 0;
	or.b32  	%r153, %r152, 2146435072;
	selp.b32 	%r154, %r153, %r152, %p104;
	mov.b32 	%r155, 0;
	mov.b64 	%fd423, {%r155, %r154};
$L__BB1_39:
	add.f64 	%fd284, %fd56, 0d4000000000000000;
	{
	.reg .b32 %temp; 
	mov.b64 	{%temp, %r156}, %fd284;
	}
	and.b32  	%r157, %r156, 2146435072;
	setp.ne.s32 	%p106, %r157, 2146435072;
	or.pred  	%p107, %p94, %p106;
	@%p107 bra 	$L__BB1_41;
	setp.lt.s32 	%p108, %r20, 0;
	setp.eq.s32 	%p109, %r17, 1062207488;
	setp.lt.s32 	%p110, %r61, 0;
	selp.b32 	%r159, 0, 2146435072, %p110;
	and.b32  	%r160, %r61, 2147483647;
	setp.ne.s32 	%p111, %r160, 1071644672;
	or.b32  	%r161, %r159, -2147483648;
	selp.b32 	%r162, %r161, %r159, %p111;
	selp.b32 	%r163, %r162, %r159, %p109;
	selp.b32 	%r164, %r163, %r159, %p108;
	mov.b32 	%r165, 0;
	mov.b64 	%fd423, {%r165, %r164};
$L__BB1_41:
	setp.eq.f64 	%p112, %fd56, 0d3FF0000000000000;
	setp.eq.s32 	%p113, %r15, 1073741824;
	mul.f64 	%fd285, %fd423, 0d0000000000000000;
	mul.f64 	%fd286, %fd421, 0d0000000000000000;
	sub.f64 	%fd287, %fd286, %fd285;
	selp.f64 	%fd288, 0d0000000000000000, %fd287, %p112;
	fma.rn.f64 	%fd67, %fd56, 0d0000000000000000, %fd288;
	cvt.rn.f64.s32 	%fd289, %r12;
	cvt.rzi.s32.f64 	%r167, %fd289;
	cvt.rn.f64.s32 	%fd290, %r167;
	sub.f64 	%fd68, %fd289, %fd290;
	add.f64 	%fd69, %fd68, 0d3FF0000000000000;
	mov.f64 	%fd291, 0d3FF0000000000000;
	sub.f64 	%fd70, %fd291, %fd68;
	mov.f64 	%fd292, 0d4000000000000000;
	sub.f64 	%fd71, %fd292, %fd68;
	abs.f64 	%fd72, %fd69;
	{
	.reg .b32 %temp; 
	mov.b64 	{%temp, %r21}, %fd72;
	}
	{ // callseq 26, 0
	.param .b64 param0;
	st.param.f64 	[param0], %fd72;
	.param .b64 param1;
	st.param.f64 	[param1], 0d4008000000000000;
	.param .b64 retval0;
	call.uni (retval0), 
	__internal_accurate_pow, 
	(
	param0, 
	param1
	);
	ld.param.f64 	%fd293, [retval0];
	} // callseq 26
	setp.lt.s32 	%p114, %r21, 0;
	neg.f64 	%fd295, %fd293;
	selp.f64 	%fd296, %fd295, %fd293, %p113;
	selp.f64 	%fd425, %fd296, %fd293, %p114;
	setp.neu.f64 	%p115, %fd69, 0d0000000000000000;
	@%p115 bra 	$L__BB1_43;
	selp.b32 	%r168, %r21, 0, %p113;
	setp.lt.s32 	%p117, %r46, 0;
	or.b32  	%r169, %r168, 2146435072;
	selp.b32 	%r170, %r169, %r168, %p117;
	mov.b32 	%r171, 0;
	mov.b64 	%fd425, {%r171, %r170};
$L__BB1_43:
	add.f64 	%fd297, %fd72, 0d4008000000000000;
	{
	.reg .b32 %temp; 
	mov.b64 	{%temp, %r172}, %fd297;
	}
	and.b32  	%r173, %r172, 2146435072;
	setp.ne.s32 	%p118, %r173, 2146435072;
	setp.neu.f64 	%p119, %fd72, 0d7FF0000000000000;
	or.pred  	%p120, %p119, %p118;
	@%p120 bra 	$L__BB1_45;
	setp.lt.s32 	%p121, %r21, 0;
	setp.eq.s32 	%p122, %r15, 1073741824;
	setp.lt.s32 	%p123, %r46, 0;
	selp.b32 	%r175, 0, 2146435072, %p123;
	and.b32  	%r176, %r46, 2147483647;
	setp.ne.s32 	%p124, %r176, 1071644672;
	or.b32  	%r177, %r175, -2147483648;
	selp.b32 	%r178, %r177, %r175, %p124;
	selp.b32 	%r179, %r178, %r175, %p122;
	selp.b32 	%r180, %r179, %r175, %p121;
	mov.b32 	%r181, 0;
	mov.b64 	%fd425, {%r181, %r180};
$L__BB1_45:
	setp.eq.s32 	%p127, %r17, 1062207488;
	{ // callseq 27, 0
	.param .b64 param0;
	st.param.f64 	[param0], %fd72;
	.param .b64 param1;
	st.param.f64 	[param1], 0d4000000000000000;
	.param .b64 retval0;
	call.uni (retval0), 
	__internal_accurate_pow, 
	(
	param0, 
	param1
	);
	ld.param.f64 	%fd298, [retval0];
	} // callseq 27
	neg.f64 	%fd300, %fd298;
	selp.f64 	%fd301, %fd300, %fd298, %p127;
	selp.f64 	%fd427, %fd301, %fd298, %p114;
	@%p115 bra 	$L__BB1_47;
	selp.b32 	%r183, %r21, 0, %p127;
	setp.lt.s32 	%p129, %r61, 0;
	or.b32  	%r184, %r183, 2146435072;
	selp.b32 	%r185, %r184, %r183, %p129;
	mov.b32 	%r186, 0;
	mov.b64 	%fd427, {%r186, %r185};
$L__BB1_47:
	add.f64 	%fd302, %fd72, 0d4000000000000000;
	{
	.reg .b32 %temp; 
	mov.b64 	{%temp, %r187}, %fd302;
	}
	and.b32  	%r188, %r187, 2146435072;
	setp.ne.s32 	%p131, %r188, 2146435072;
	or.pred  	%p132, %p119, %p131;
	@%p132 bra 	$L__BB1_49;
	setp.lt.s32 	%p133, %r21, 0;
	setp.lt.s32 	%p135, %r61, 0;
	selp.b32 	%r190, 0, 2146435072, %p135;
	and.b32  	%r191, %r61, 2147483647;
	setp.ne.s32 	%p136, %r191, 1071644672;
	or.b32  	%r192, %r190, -2147483648;
	selp.b32 	%r193, %r192, %r190, %p136;
	selp.b32 	%r194, %r193, %r190, %p127;
	selp.b32 	%r195, %r194, %r190, %p133;
	mov.b32 	%r196, 0;
	mov.b64 	%fd427, {%r196, %r195};
$L__BB1_49:
	setp.eq.f64 	%p137, %fd72, 0d3FF0000000000000;
	mul.f64 	%fd303, %fd427, 0d0000000000000000;
	mul.f64 	%fd304, %fd425, 0d0000000000000000;
	sub.f64 	%fd305, %fd304, %fd303;
	selp.f64 	%fd306, 0d0000000000000000, %fd305, %p137;
	fma.rn.f64 	%fd83, %fd72, 0d0000000000000000, %fd306;
	abs.f64 	%fd84, %fd68;
	{
	.reg .b32 %temp; 
	mov.b64 	{%temp, %r22}, %fd84;
	}
	{ // callseq 28, 0
	.param .b64 param0;
	st.param.f64 	[param0], %fd84;
	.param .b64 param1;
	st.param.f64 	[param1], 0d4008000000000000;
	.param .b64 retval0;
	call.uni (retval0), 
	__internal_accurate_pow, 
	(
	param0, 
	param1
	);
	ld.param.f64 	%fd307, [retval0];
	} // callseq 28
	setp.lt.s32 	%p139, %r22, 0;
	neg.f64 	%fd309, %fd307;
	selp.f64 	%fd310, %fd309, %fd307, %p113;
	selp.f64 	%fd429, %fd310, %fd307, %p139;
	setp.neu.f64 	%p140, %fd68, 0d0000000000000000;
	@%p140 bra 	$L__BB1_51;
	setp.eq.s32 	%p141, %r15, 1073741824;
	selp.b32 	%r198, %r22, 0, %p141;
	setp.lt.s32 	%p142, %r46, 0;
	or.b32  	%r199, %r198, 2146435072;
	selp.b32 	%r200, %r199, %r198, %p142;
	mov.b32 	%r201, 0;
	mov.b64 	%fd429, {%r201, %r200};
$L__BB1_51:
	add.f64 	%fd311, %fd84, 0d4008000000000000;
	{
	.reg .b32 %temp; 
	mov.b64 	{%temp, %r202}, %fd311;
	}
	and.b32  	%r203, %r202, 2146435072;
	setp.ne.s32 	%p143, %r203, 2146435072;
	setp.neu.f64 	%p144, %fd84, 0d7FF0000000000000;
	or.pred  	%p145, %p144, %p143;
	@%p145 bra 	$L__BB1_53;
	setp.lt.s32 	%p146, %r22, 0;
	setp.eq.s32 	%p147, %r15, 1073741824;
	setp.lt.s32 	%p148, %r46, 0;
	selp.b32 	%r205, 0, 2146435072, %p148;
	and.b32  	%r206, %r46, 2147483647;
	setp.ne.s32 	%p149, %r206, 1071644672;
	or.b32  	%r207, %r205, -2147483648;
	selp.b32 	%r208, %r207, %r205, %p149;
	selp.b32 	%r209, %r208, %r205, %p147;
	selp.b32 	%r210, %r209, %r205, %p146;
	mov.b32 	%r211, 0;
	mov.b64 	%fd429, {%r211, %r210};
$L__BB1_53:
	{ // callseq 29, 0
	.param .b64 param0;
	st.param.f64 	[param0], %fd84;
	.param .b64 param1;
	st.param.f64 	[param1], 0d4000000000000000;
	.param .b64 retval0;
	call.uni (retval0), 
	__internal_accurate_pow, 
	(
	param0, 
	param1
	);
	ld.param.f64 	%fd312, [retval0];
	} // callseq 29
	neg.f64 	%fd314, %fd312;
	selp.f64 	%fd315, %fd314, %fd312, %p127;
	selp.f64 	%fd431, %fd315, %fd312, %p139;
	@%p140 bra 	$L__BB1_55;
	setp.eq.s32 	%p153, %r17, 1062207488;
	selp.b32 	%r213, %r22, 0, %p153;
	setp.lt.s32 	%p154, %r61, 0;
	or.b32  	%r214, %r213, 2146435072;
	selp.b32 	%r215, %r214, %r213, %p154;
	mov.b32 	%r216, 0;
	mov.b64 	%fd431, {%r216, %r215};
$L__BB1_55:
	add.f64 	%fd316, %fd84, 0d4000000000000000;
	{
	.reg .b32 %temp; 
	mov.b64 	{%temp, %r217}, %fd316;
	}
	and.b32  	%r218, %r217, 2146435072;
	setp.ne.s32 	%p156, %r218, 2146435072;
	or.pred  	%p157, %p144, %p156;
	@%p157 bra 	$L__BB1_57;
	setp.lt.s32 	%p158, %r22, 0;
	setp.eq.s32 	%p159, %r17, 1062207488;
	setp.lt.s32 	%p160, %r61, 0;
	selp.b32 	%r220, 0, 2146435072, %p160;
	and.b32  	%r221, %r61, 2147483647;
	setp.ne.s32 	%p161, %r221, 1071644672;
	or.b32  	%r222, %r220, -2147483648;
	selp.b32 	%r223, %r222, %r220, %p161;
	selp.b32 	%r224, %r223, %r220, %p159;
	selp.b32 	%r225, %r224, %r220, %p158;
	mov.b32 	%r226, 0;
	mov.b64 	%fd431, {%r226, %r225};
$L__BB1_57:
	setp.eq.f64 	%p162, %fd84, 0d3FF0000000000000;
	setp.eq.s32 	%p163, %r15, 1073741824;
	mul.f64 	%fd317, %fd431, 0d4008000000000000;
	add.f64 	%fd318, %fd429, %fd429;
	sub.f64 	%fd319, %fd318, %fd317;
	add.f64 	%fd320, %fd319, 0d3FF0000000000000;
	selp.f64 	%fd95, 0d0000000000000000, %fd320, %p162;
	abs.f64 	%fd96, %fd70;
	{
	.reg .b32 %temp; 
	mov.b64 	{%temp, %r23}, %fd96;
	}
	{ // callseq 30, 0
	.param .b64 param0;
	st.param.f64 	[param0], %fd96;
	.param .b64 param1;
	st.param.f64 	[param1], 0d4008000000000000;
	.param .b64 retval0;
	call.uni (retval0), 
	__internal_accurate_pow, 
	(
	param0, 
	param1
	);
	ld.param.f64 	%fd321, [retval0];
	} // callseq 30
	setp.lt.s32 	%p164, %r23, 0;
	neg.f64 	%fd323, %fd321;
	selp.f64 	%fd324, %fd323, %fd321, %p163;
	selp.f64 	%fd433, %fd324, %fd321, %p164;
	setp.neu.f64 	%p165, %fd70, 0d0000000000000000;
	@%p165 bra 	$L__BB1_59;
	selp.b32 	%r228, %r23, 0, %p163;
	setp.lt.s32 	%p167, %r46, 0;
	or.b32  	%r229, %r228, 2146435072;
	selp.b32 	%r230, %r229, %r228, %p167;
	mov.b32 	%r231, 0;
	mov.b64 	%fd433, {%r231, %r230};
$L__BB1_59:
	add.f64 	%fd325, %fd96, 0d4008000000000000;
	{
	.reg .b32 %temp; 
	mov.b64 	{%temp, %r232}, %fd325;
	}
	and.b32  	%r233, %r232, 2146435072;
	setp.ne.s32 	%p168, %r233, 2146435072;
	setp.neu.f64 	%p169, %fd96, 0d7FF0000000000000;
	or.pred  	%p170, %p169, %p168;
	@%p170 bra 	$L__BB1_61;
	setp.lt.s32 	%p171, %r23, 0;
	setp.eq.s32 	%p172, %r15, 1073741824;
	setp.lt.s32 	%p173, %r46, 0;
	selp.b32 	%r235, 0, 2146435072, %p173;
	and.b32  	%r236, %r46, 2147483647;
	setp.ne.s32 	%p174, %r236, 1071644672;
	or.b32  	%r237, %r235, -2147483648;
	selp.b32 	%r238, %r237, %r235, %p174;
	selp.b32 	%r239, %r238, %r235, %p172;
	selp.b32 	%r240, %r239, %r235, %p171;
	mov.b32 	%r241, 0;
	mov.b64 	%fd433, {%r241, %r240};
$L__BB1_61:
	setp.eq.s32 	%p177, %r17, 1062207488;
	{ // callseq 31, 0
	.param .b64 param0;
	st.param.f64 	[param0], %fd96;
	.param .b64 param1;
	st.param.f64 	[param1], 0d4000000000000000;
	.param .b64 retval0;
	call.uni (retval0), 
	__internal_accurate_pow, 
	(
	param0, 
	param1
	);
	ld.param.f64 	%fd326, [retval0];
	} // callseq 31
	neg.f64 	%fd328, %fd326;
	selp.f64 	%fd329, %fd328, %fd326, %p177;
	selp.f64 	%fd435, %fd329, %fd326, %p164;
	@%p165 bra 	$L__BB1_63;
	selp.b32 	%r243, %r23, 0, %p177;
	setp.lt.s32 	%p179, %r61, 0;
	or.b32  	%r244, %r243, 2146435072;
	selp.b32 	%r245, %r244, %r243, %p179;
	mov.b32 	%r246, 0;
	mov.b64 	%fd435, {%r246, %r245};
$L__BB1_63:
	add.f64 	%fd330, %fd96, 0d4000000000000000;
	{
	.reg .b32 %temp; 
	mov.b64 	{%temp, %r247}, %fd330;
	}
	and.b32  	%r248, %r247, 2146435072;
	setp.ne.s32 	%p181, %r248, 2146435072;
	or.pred  	%p182, %p169, %p181;
	@%p182 bra 	$L__BB1_65;
	setp.lt.s32 	%p183, %r23, 0;
	setp.lt.s32 	%p185, %r61, 0;
	selp.b32 	%r250, 0, 2146435072, %p185;
	and.b32  	%r251, %r61, 2147483647;
	setp.ne.s32 	%p186, %r251, 1071644672;
	or.b32  	%r252, %r250, -2147483648;
	selp.b32 	%r253, %r252, %r250, %p186;
	selp.b32 	%r254, %r253, %r250, %p177;
	selp.b32 	%r255, %r254, %r250, %p183;
	mov.b32 	%r256, 0;
	mov.b64 	%fd435, {%r256, %r255};
$L__BB1_65:
	setp.eq.f64 	%p187, %fd96, 0d3FF0000000000000;
	mul.f64 	%fd331, %fd435, 0d4008000000000000;
	add.f64 	%fd332, %fd433, %fd433;
	sub.f64 	%fd333, %fd332, %fd331;
	add.f64 	%fd334, %fd333, 0d3FF0000000000000;
	selp.f64 	%fd107, 0d0000000000000000, %fd334, %p187;
	abs.f64 	%fd108, %fd71;
	{
	.reg .b32 %temp; 
	mov.b64 	{%temp, %r24}, %fd108;
	}
	{ // callseq 32, 0
	.param .b64 param0;
	st.param.f64 	[param0], %fd108;
	.param .b64 param1;
	st.param.f64 	[param1], 0d4008000000000000;
	.param .b64 retval0;
	call.uni (retval0), 
	__internal_accurate_pow, 
	(
	param0, 
	param1
	);
	ld.param.f64 	%fd335, [retval0];
	} // callseq 32
	setp.lt.s32 	%p189, %r24, 0;
	neg.f64 	%fd337, %fd335;
	selp.f64 	%fd338, %fd337, %fd335, %p163;
	selp.f64 	%fd437, %fd338, %fd335, %p189;
	setp.neu.f64 	%p190, %fd71, 0d0000000000000000;
	@%p190 bra 	$L__BB1_67;
	setp.eq.s32 	%p191, %r15, 1073741824;
	selp.b32 	%r258, %r24, 0, %p191;
	setp.lt.s32 	%p192, %r46, 0;
	or.b32  	%r259, %r258, 2146435072;
	selp.b32 	%r260, %r259, %r258, %p192;
	mov.b32 	%r261, 0;
	mov.b64 	%fd437, {%r261, %r260};
$L__BB1_67:
	add.f64 	%fd339, %fd108, 0d4008000000000000;
	{
	.reg .b32 %temp; 
	mov.b64 	{%temp, %r262}, %fd339;
	}
	and.b32  	%r263, %r262, 2146435072;
	setp.ne.s32 	%p193, %r263, 2146435072;
	setp.neu.f64 	%p194, %fd108, 0d7FF0000000000000;
	or.pred  	%p195, %p194, %p193;
	@%p195 bra 	$L__BB1_69;
	setp.lt.s32 	%p196, %r24, 0;
	setp.eq.s32 	%p197, %r15, 1073741824;
	setp.lt.s32 	%p198, %r46, 0;
	selp.b32 	%r265, 0, 2146435072, %p198;
	and.b32  	%r266, %r46, 2147483647;
	setp.ne.s32 	%p199, %r266, 1071644672;
	or.b32  	%r267, %r265, -2147483648;
	selp.b32 	%r268, %r267, %r265, %p199;
	selp.b32 	%r269, %r268, %r265, %p197;
	selp.b32 	%r270, %r269, %r265, %p196;
	mov.b32 	%r271, 0;
	mov.b64 	%fd437, {%r271, %r270};
$L__BB1_69:
	{ // callseq 33, 0
	.param .b64 param0;
	st.param.f64 	[param0], %fd108;
	.param .b64 param1;
	st.param.f64 	[param1], 0d4000000000000000;
	.param .b64 retval0;
	call.uni (retval0), 
	__internal_accurate_pow, 
	(
	param0, 
	param1
	);
	ld.param.f64 	%fd340, [retval0];
	} // callseq 33
	neg.f64 	%fd342, %fd340;
	selp.f64 	%fd343, %fd342, %fd340, %p177;
	selp.f64 	%fd439, %fd343, %fd340, %p189;
	@%p190 bra 	$L__BB1_71;
	setp.eq.s32 	%p203, %r17, 1062207488;
	selp.b32 	%r273, %r24, 0, %p203;
	setp.lt.s32 	%p204, %r61, 0;
	or.b32  	%r274, %r273, 2146435072;
	selp.b32 	%r275, %r274, %r273, %p204;
	mov.b32 	%r276, 0;
	mov.b64 	%fd439, {%r276, %r275};
$L__BB1_71:
	add.f64 	%fd344, %fd108, 0d4000000000000000;
	{
	.reg .b32 %temp; 
	mov.b64 	{%temp, %r277}, %fd344;
	}
	and.b32  	%r278, %r277, 2146435072;
	setp.ne.s32 	%p206, %r278, 2146435072;
	or.pred  	%p207, %p194, %p206;
	@%p207 bra 	$L__BB1_73;
	setp.lt.s32 	%p208, %r24, 0;
	setp.eq.s32 	%p209, %r17, 1062207488;
	setp.lt.s32 	%p210, %r61, 0;
	selp.b32 	%r280, 0, 2146435072, %p210;
	and.b32  	%r281, %r61, 2147483647;
	setp.ne.s32 	%p211, %r281, 1071644672;
	or.b32  	%r282, %r280, -2147483648;
	selp.b32 	%r283, %r282, %r280, %p211;
	selp.b32 	%r284, %r283, %r280, %p209;
	selp.b32 	%r285, %r284, %r280, %p208;
	mov.b32 	%r286, 0;
	mov.b64 	%fd439, {%r286, %r285};
$L__BB1_73:
	ld.param.f64 	%fd404, [_Z9rotatePicPdS_ddddd_param_5];
	setp.eq.f64 	%p212, %fd108, 0d3FF0000000000000;
	mul.f64 	%fd345, %fd439, 0d0000000000000000;
	mul.f64 	%fd346, %fd437, 0d0000000000000000;
	sub.f64 	%fd347, %fd346, %fd345;
	selp.f64 	%fd348, 0d0000000000000000, %fd347, %p212;
	fma.rn.f64 	%fd119, %fd108, 0d0000000000000000, %fd348;
	setp.lt.s32 	%p213, %r10, 0;
	setp.leu.f64 	%p214, %fd155, %fd14;
	setp.leu.f64 	%p215, %fd404, %fd13;
	or.pred  	%p216, %p214, %p215;
	or.pred  	%p217, %p216, %p213;
	@%p217 bra 	$L__BB1_134;
	ld.param.u64 	%rd55, [_Z9rotatePicPdS_ddddd_param_1];
	cvt.rzi.s32.f64 	%r287, %fd155;
	mad.lo.s32 	%r288, %r287, %r9, %r10;
	cvta.to.global.u64 	%rd18, %rd55;
	mul.wide.s32 	%rd19, %r288, 8;
	add.s64 	%rd2, %rd18, %rd19;
	setp.lt.s32 	%p218, %r11, 1;
	add.s32 	%r289, %r11, -1;
	cvt.rn.f64.s32 	%fd349, %r289;
	setp.le.f64 	%p219, %fd154, %fd349;
	or.pred  	%p1, %p218, %p219;
	mul.f64 	%fd351, %fd153, %fd349;
	cvt.rzi.s32.f64 	%r25, %fd351;
	setp.lt.s32 	%p220, %r12, 1;
	or.pred  	%p221, %p1, %p220;
	cvt.s64.s32 	%rd20, %r25;
	cvt.s64.s32 	%rd3, %r12;
	add.s64 	%rd21, %rd3, %rd20;
	shl.b64 	%rd22, %rd21, 3;
	add.s64 	%rd4, %rd1, %rd22;
	@%p221 bra 	$L__BB1_76;
	add.s32 	%r290, %r12, -1;
	cvt.rn.f64.u32 	%fd352, %r290;
	setp.gtu.f64 	%p222, %fd153, %fd352;
	@%p222 bra 	$L__BB1_77;
$L__BB1_76:
	mov.b64 	%rd23, 0;
	st.global.u64 	[%rd2], %rd23;
	mov.f64 	%fd442, 0d0000000000000000;
	bra.uni 	$L__BB1_78;
$L__BB1_77:
	ld.global.f64 	%fd353, [%rd4+-8];
	mul.f64 	%fd354, %fd353, %fd31;
	fma.rn.f64 	%fd442, %fd354, %fd83, 0d0000000000000000;
$L__BB1_78:
	setp.lt.s32 	%p223, %r12, 0;
	or.pred  	%p224, %p1, %p223;
	cvt.rn.f64.u32 	%fd356, %r12;
	setp.le.f64 	%p225, %fd153, %fd356;
	or.pred  	%p226, %p224, %p225;
	@%p226 bra 	$L__BB1_80;
	add.s32 	%r291, %r12, %r25;
	mul.wide.s32 	%rd25, %r291, 8;
	add.s64 	%rd26, %rd1, %rd25;
	ld.global.f64 	%fd357, [%rd26];
	mul.f64 	%fd358, %fd357, %fd31;
	fma.rn.f64 	%fd442, %fd358, %fd95, %fd442;
	bra.uni 	$L__BB1_81;
$L__BB1_80:
	mov.b64 	%rd24, 0;
	st.global.u64 	[%rd2], %rd24;
$L__BB1_81:
	setp.lt.s32 	%p227, %r12, -1;
	or.pred  	%p228, %p1, %p227;
	@%p228 bra 	$L__BB1_84;
	add.s32 	%r292, %r12, 1;
	cvt.rn.f64.u32 	%fd359, %r292;
	setp.le.f64 	%p229, %fd153, %fd359;
	@%p229 bra 	$L__BB1_84;
	ld.global.f64 	%fd360, [%rd4+8];
	mul.f64 	%fd361, %fd360, %fd31;
	fma.rn.f64 	%fd442, %fd361, %fd107, %fd442;
	bra.uni 	$L__BB1_85;
$L__BB1_84:
	mov.b64 	%rd27, 0;
	st.global.u64 	[%rd2], %rd27;
$L__BB1_85:
	setp.lt.s32 	%p230, %r12, -2;
	or.pred  	%p231, %p1, %p230;
	@%p231 bra 	$L__BB1_88;
	add.s32 	%r293, %r12, 2;
	cvt.rn.f64.u32 	%fd362, %r293;
	setp.le.f64 	%p232, %fd153, %fd362;
	@%p232 bra 	$L__BB1_88;
	ld.global.f64 	%fd363, [%rd4+16];
	mul.f64 	%fd364, %fd363, %fd31;
	fma.rn.f64 	%fd442, %fd364, %fd119, %fd442;
	bra.uni 	$L__BB1_89;
$L__BB1_88:
	mov.b64 	%rd28, 0;
	st.global.u64 	[%rd2], %rd28;
$L__BB1_89:
	setp.lt.s32 	%p234, %r11, 0;
	setp.le.f64 	%p235, %fd154, %fd15;
	or.pred  	%p2, %p234, %p235;
	mul.f64 	%fd365, %fd153, %fd15;
	cvt.rzi.s32.f64 	%r26, %fd365;
	or.pred  	%p236, %p2, %p220;
	cvt.s64.s32 	%rd29, %r26;
	add.s64 	%rd30, %rd3, %rd29;
	shl.b64 	%rd31, %rd30, 3;
	add.s64 	%rd5, %rd1, %rd31;
	@%p236 bra 	$L__BB1_92;
	add.s32 	%r294, %r12, -1;
	cvt.rn.f64.u32 	%fd366, %r294;
	setp.le.f64 	%p237, %fd153, %fd366;
	@%p237 bra 	$L__BB1_92;
	ld.global.f64 	%fd367, [%rd5+-8];
	mul.f64 	%fd368, %fd367, %fd43;
	fma.rn.f64 	%fd442, %fd368, %fd83, %fd442;
	bra.uni 	$L__BB1_93;
$L__BB1_92:
	mov.b64 	%rd32, 0;
	st.global.u64 	[%rd2], %rd32;
$L__BB1_93:
	or.pred  	%p240, %p2, %p223;
	or.pred  	%p241, %p240, %p225;
	@%p241 bra 	$L__BB1_95;
	add.s32 	%r295, %r12, %r26;
	mul.wide.s32 	%rd34, %r295, 8;
	add.s64 	%rd35, %rd1, %rd34;
	ld.global.f64 	%fd369, [%rd35];
	mul.f64 	%fd370, %fd369, %fd43;
	fma.rn.f64 	%fd442, %fd370, %fd95, %fd442;
	bra.uni 	$L__BB1_96;
$L__BB1_95:
	mov.b64 	%rd33, 0;
	st.global.u64 	[%rd2], %rd33;
$L__BB1_96:
	setp.lt.s32 	%p242, %r12, -1;
	or.pred  	%p243, %p2, %p242;
	@%p243 bra 	$L__BB1_99;
	add.s32 	%r296, %r12, 1;
	cvt.rn.f64.u32 	%fd371, %r296;
	setp.le.f64 	%p244, %fd153, %fd371;
	@%p244 bra 	$L__BB1_99;
	ld.global.f64 	%fd372, [%rd5+8];
	mul.f64 	%fd373, %fd372, %fd43;
	fma.rn.f64 	%fd442, %fd373, %fd107, %fd442;
	bra.uni 	$L__BB1_100;
$L__BB1_99:
	mov.b64 	%rd36, 0;
	st.global.u64 	[%rd2], %rd36;
$L__BB1_100:
	setp.lt.s32 	%p245, %r12, -2;
	or.pred  	%p246, %p2, %p245;
	@%p246 bra 	$L__BB1_103;
	add.s32 	%r297, %r12, 2;
	cvt.rn.f64.u32 	%fd374, %r297;
	setp.le.f64 	%p247, %fd153, %fd374;
	@%p247 bra 	$L__BB1_103;
	ld.global.f64 	%fd375, [%rd5+16];
	mul.f64 	%fd376, %fd375, %fd43;
	fma.rn.f64 	%fd442, %fd376, %fd119, %fd442;
	bra.uni 	$L__BB1_104;
$L__BB1_103:
	mov.b64 	%rd37, 0;
	st.global.u64 	[%rd2], %rd37;
$L__BB1_104:
	setp.lt.s32 	%p248, %r12, 1;
	setp.lt.s32 	%p249, %r11, -1;
	add.s32 	%r298, %r11, 1;
	cvt.rn.f64.s32 	%fd377, %r298;
	setp.le.f64 	%p250, %fd154, %fd377;
	or.pred  	%p3, %p249, %p250;
	mul.f64 	%fd378, %fd153, %fd377;
	cvt.rzi.s32.f64 	%r27, %fd378;
	or.pred  	%p251, %p3, %p248;
	cvt.s64.s32 	%rd38, %r27;
	add.s64 	%rd39, %rd3, %rd38;
	shl.b64 	%rd40, %rd39, 3;
	add.s64 	%rd6, %rd1, %rd40;
	@%p251 bra 	$L__BB1_107;
	add.s32 	%r299, %r12, -1;
	cvt.rn.f64.u32 	%fd379, %r299;
	setp.le.f64 	%p252, %fd153, %fd379;
	@%p252 bra 	$L__BB1_107;
	ld.global.f64 	%fd380, [%rd6+-8];
	mul.f64 	%fd381, %fd380, %fd55;
	fma.rn.f64 	%fd442, %fd381, %fd83, %fd442;
	bra.uni 	$L__BB1_108;
$L__BB1_107:
	mov.b64 	%rd41, 0;
	st.global.u64 	[%rd2], %rd41;
$L__BB1_108:
	setp.le.f64 	%p253, %fd153, %fd356;
	setp.lt.s32 	%p254, %r12, 0;
	or.pred  	%p255, %p3, %p254;
	or.pred  	%p256, %p255, %p253;
	@%p256 bra 	$L__BB1_110;
	add.s32 	%r300, %r12, %r27;
	mul.wide.s32 	%rd43, %r300, 8;
	add.s64 	%rd44, %rd1, %rd43;
	ld.global.f64 	%fd382, [%rd44];
	mul.f64 	%fd383, %fd382, %fd55;
	fma.rn.f64 	%fd442, %fd383, %fd95, %fd442;
	bra.uni 	$L__BB1_111;
$L__BB1_110:
	mov.b64 	%rd42, 0;
	st.global.u64 	[%rd2], %rd42;
$L__BB1_111:
	setp.lt.s32 	%p257, %r12, -1;
	or.pred  	%p258, %p3, %p257;
	@%p258 bra 	$L__BB1_114;
	add.s32 	%r301, %r12, 1;
	cvt.rn.f64.u32 	%fd384, %r301;
	setp.le.f64 	%p259, %fd153, %fd384;
	@%p259 bra 	$L__BB1_114;
	ld.global.f64 	%fd385, [%rd6+8];
	mul.f64 	%fd386, %fd385, %fd55;
	fma.rn.f64 	%fd442, %fd386, %fd107, %fd442;
	bra.uni 	$L__BB1_115;
$L__BB1_114:
	mov.b64 	%rd45, 0;
	st.global.u64 	[%rd2], %rd45;
$L__BB1_115:
	setp.lt.s32 	%p260, %r12, -2;
	or.pred  	%p261, %p3, %p260;
	@%p261 bra 	$L__BB1_118;
	add.s32 	%r302, %r12, 2;
	cvt.rn.f64.u32 	%fd387, %r302;
	setp.le.f64 	%p262, %fd153, %fd387;
	@%p262 bra 	$L__BB1_118;
	ld.global.f64 	%fd388, [%rd6+16];
	mul.f64 	%fd389, %fd388, %fd55;
	fma.rn.f64 	%fd442, %fd389, %fd119, %fd442;
	bra.uni 	$L__BB1_119;
$L__BB1_118:
	mov.b64 	%rd46, 0;
	st.global.u64 	[%rd2], %rd46;
$L__BB1_119:
	setp.lt.s32 	%p263, %r12, 1;
	setp.lt.s32 	%p264, %r11, -2;
	add.s32 	%r303, %r11, 2;
	cvt.rn.f64.s32 	%fd390, %r303;
	setp.le.f64 	%p265, %fd154, %fd390;
	or.pred  	%p4, %p264, %p265;
	mul.f64 	%fd391, %fd153, %fd390;
	cvt.rzi.s32.f64 	%r28, %fd391;
	or.pred  	%p266, %p4, %p263;
	cvt.s64.s32 	%rd47, %r28;
	add.s64 	%rd48, %rd3, %rd47;
	shl.b64 	%rd49, %rd48, 3;
	add.s64 	%rd7, %rd1, %rd49;
	@%p266 bra 	$L__BB1_122;
	add.s32 	%r304, %r12, -1;
	cvt.rn.f64.u32 	%fd392, %r304;
	setp.le.f64 	%p267, %fd153, %fd392;
	@%p267 bra 	$L__BB1_122;
	ld.global.f64 	%fd393, [%rd7+-8];
	mul.f64 	%fd394, %fd393, %fd67;
	fma.rn.f64 	%fd442, %fd394, %fd83, %fd442;
	bra.uni 	$L__BB1_123;
$L__BB1_122:
	mov.b64 	%rd50, 0;
	st.global.u64 	[%rd2], %rd50;
$L__BB1_123:
	setp.le.f64 	%p268, %fd153, %fd356;
	setp.lt.s32 	%p269, %r12, 0;
	or.pred  	%p270, %p4, %p269;
	or.pred  	%p271, %p270, %p268;
	@%p271 bra 	$L__BB1_125;
	add.s32 	%r305, %r12, %r28;
	mul.wide.s32 	%rd52, %r305, 8;
	add.s64 	%rd53, %rd1, %rd52;
	ld.global.f64 	%fd395, [%rd53];
	mul.f64 	%fd396, %fd395, %fd67;
	fma.rn.f64 	%fd442, %fd396, %fd95, %fd442;
	bra.uni 	$L__BB1_126;
$L__BB1_125:
	mov.b64 	%rd51, 0;
	st.global.u64 	[%rd2], %rd51;
$L__BB1_126:
	setp.lt.s32 	%p272, %r12, -1;
	or.pred  	%p273, %p4, %p272;
	@%p273 bra 	$L__BB1_129;
	add.s32 	%r306, %r12, 1;
	cvt.rn.f64.u32 	%fd397, %r306;
	setp.le.f64 	%p274, %fd153, %fd397;
	@%p274 bra 	$L__BB1_129;
	ld.global.f64 	%fd398, [%rd7+8];
	mul.f64 	%fd399, %fd398, %fd67;
	fma.rn.f64 	%fd442, %fd399, %fd107, %fd442;
	bra.uni 	$L__BB1_130;
$L__BB1_129:
	mov.b64 	%rd54, 0;
	st.global.u64 	[%rd2], %rd54;
$L__BB1_130:
	setp.lt.s32 	%p275, %r12, -2;
	or.pred  	%p276, %p4, %p275;
	@%p276 bra 	$L__BB1_133;
	add.s32 	%r307, %r12, 2;
	cvt.rn.f64.u32 	%fd400, %r307;
	setp.le.f64 	%p277, %fd153, %fd400;
	@%p277 bra 	$L__BB1_133;
	ld.global.f64 	%fd401, [%rd7+16];
	mul.f64 	%fd402, %fd401, %fd67;
	fma.rn.f64 	%fd442, %fd402, %fd119, %fd442;
$L__BB1_133:
	st.global.f64 	[%rd2], %fd442;
$L__BB1_134:
	ret;

}
	// .globl	_Z9gayFilterPdS_ddi
.visible .entry _Z9gayFilterPdS_ddi(
	.param .u64 .ptr .align 1 _Z9gayFilterPdS_ddi_param_0,
	.param .u64 .ptr .align 1 _Z9gayFilterPdS_ddi_param_1,
	.param .f64 _Z9gayFilterPdS_ddi_param_2,
	.param .f64 _Z9gayFilterPdS_ddi_param_3,
	.param .u32 _Z9gayFilterPdS_ddi_param_4
)
{
	.reg .pred 	%p<30>;
	.reg .b32 	%r<102>;
	.reg .b64 	%rd<44>;
	.reg .b64 	%fd<151>;

	ld.param.u64 	%rd12, [_Z9gayFilterPdS_ddi_param_0];
	ld.param.u64 	%rd13, [_Z9gayFilterPdS_ddi_param_1];
	ld.param.f64 	%fd13, [_Z9gayFilterPdS_ddi_param_2];
	ld.param.f64 	%fd14, [_Z9gayFilterPdS_ddi_param_3];
	ld.param.u32 	%r54, [_Z9gayFilterPdS_ddi_param_4];
	cvta.to.global.u64 	%rd1, %rd13;
	cvta.to.global.u64 	%rd2, %rd12;
	shr.u32 	%r55, %r54, 31;
	add.s32 	%r56, %r54, %r55;
	shr.s32 	%r1, %r56, 1;
	mov.u32 	%r57, %ntid.y;
	mov.u32 	%r58, %ctaid.y;
	mov.u32 	%r59, %tid.y;
	mad.lo.s32 	%r2, %r57, %r58, %r59;
	mov.u32 	%r60, %ntid.x;
	mov.u32 	%r61, %ctaid.x;
	mov.u32 	%r62, %tid.x;
	mad.lo.s32 	%r3, %r60, %r61, %r62;
	setp.lt.s32 	%p4, %r3, %r1;
	mov.pred 	%p29, 0;
	@%p4 bra 	$L__BB2_2;
	cvt.rn.f64.s32 	%fd15, %r3;
	add.f64 	%fd16, %fd13, 0dBFF0000000000000;
	cvt.rn.f64.s32 	%fd17, %r54;
	sub.f64 	%fd18, %fd16, %fd17;
	setp.gt.f64 	%p29, %fd18, %fd15;
$L__BB2_2:
	setp.lt.s32 	%p5, %r2, %r1;
	not.pred 	%p6, %p29;
	or.pred  	%p7, %p6, %p5;
	@%p7 bra 	$L__BB2_33;
	cvt.rn.f64.u32 	%fd19, %r2;
	add.f64 	%fd20, %fd14, 0dBFF0000000000000;
	cvt.rn.f64.s32 	%fd21, %r54;
	sub.f64 	%fd22, %fd20, %fd21;
	setp.leu.f64 	%p8, %fd22, %fd19;
	@%p8 bra 	$L__BB2_33;
	mul.wide.s32 	%rd14, %r54, %r54;
	shl.b64 	%rd15, %rd14, 3;
	{ // callseq 34, 0
	.param .b64 param0;
	st.param.b64 	[param0], %rd15;
	.param .b64 retval0;
	call.uni (retval0), 
	malloc, 
	(
	param0
	);
	ld.param.b64 	%rd16, [retval0];
	} // callseq 34
	setp.lt.s32 	%p9, %r54, 1;
	@%p9 bra 	$L__BB2_20;
	cvt.rzi.s32.f64 	%r4, %fd13;
	and.b32  	%r5, %r54, 15;
	and.b32  	%r6, %r54, 7;
	and.b32  	%r7, %r54, 3;
	and.b32  	%r65, %r54, 2147483632;
	neg.s32 	%r8, %r65;
	mov.b32 	%r81, 0;
	mov.u32 	%r82, %r1;
	mov.u32 	%r97, %r81;
$L__BB2_6:
	setp.lt.u32 	%p10, %r54, 16;
	sub.s32 	%r67, %r2, %r82;
	mul.lo.s32 	%r12, %r67, %r4;
	add.s32 	%r13, %r12, %r3;
	mov.u32 	%r89, %r1;
	@%p10 bra 	$L__BB2_9;
	sub.s32 	%r68, %r3, %r1;
	add.s32 	%r84, %r68, %r12;
	mov.u32 	%r85, %r8;
	mov.u32 	%r89, %r1;
$L__BB2_8:
	.pragma "nounroll";
	mul.wide.s32 	%rd17, %r84, 8;
	add.s64 	%rd18, %rd2, %rd17;
	ld.global.f64 	%fd23, [%rd18];
	mul.wide.s32 	%rd19, %r97, 8;
	add.s64 	%rd20, %rd16, %rd19;
	st.f64 	[%rd20], %fd23;
	ld.global.f64 	%fd24, [%rd18+8];
	st.f64 	[%rd20+8], %fd24;
	ld.global.f64 	%fd25, [%rd18+16];
	st.f64 	[%rd20+16], %fd25;
	ld.global.f64 	%fd26, [%rd18+24];
	st.f64 	[%rd20+24], %fd26;
	ld.global.f64 	%fd27, [%rd18+32];
	st.f64 	[%rd20+32], %fd27;
	ld.global.f64 	%fd28, [%rd18+40];
	st.f64 	[%rd20+40], %fd28;
	ld.global.f64 	%fd29, [%rd18+48];
	st.f64 	[%rd20+48], %fd29;
	ld.global.f64 	%fd30, [%rd18+56];
	st.f64 	[%rd20+56], %fd30;
	ld.global.f64 	%fd31, [%rd18+64];
	st.f64 	[%rd20+64], %fd31;
	ld.global.f64 	%fd32, [%rd18+72];
	st.f64 	[%rd20+72], %fd32;
	ld.global.f64 	%fd33, [%rd18+80];
	st.f64 	[%rd20+80], %fd33;
	ld.global.f64 	%fd34, [%rd18+88];
	st.f64 	[%rd20+88], %fd34;
	ld.global.f64 	%fd35, [%rd18+96];
	st.f64 	[%rd20+96], %fd35;
	ld.global.f64 	%fd36, [%rd18+104];
	st.f64 	[%rd20+104], %fd36;
	ld.global.f64 	%fd37, [%rd18+112];
	st.f64 	[%rd20+112], %fd37;
	ld.global.f64 	%fd38, [%rd18+120];
	st.f64 	[%rd20+120], %fd38;
	add.s32 	%r89, %r89, -16;
	add.s32 	%r97, %r97, 16;
	add.s32 	%r85, %r85, 16;
	add.s32 	%r84, %r84, 16;
	setp.ne.s32 	%p11, %r85, 0;
	@%p11 bra 	$L__BB2_8;
$L__BB2_9:
	setp.eq.s32 	%p12, %r5, 0;
	@%p12 bra 	$L__BB2_19;
	add.s32 	%r70, %r5, -1;
	setp.lt.u32 	%p13, %r70, 7;
	@%p13 bra 	$L__BB2_12;
	sub.s32 	%r71, %r13, %r89;
	mul.wide.s32 	%rd21, %r71, 8;
	add.s64 	%rd22, %rd2, %rd21;
	ld.global.f64 	%fd39, [%rd22];
	mul.wide.s32 	%rd23, %r97, 8;
	add.s64 	%rd24, %rd16, %rd23;
	st.f64 	[%rd24], %fd39;
	ld.global.f64 	%fd40, [%rd22+8];
	st.f64 	[%rd24+8], %fd40;
	ld.global.f64 	%fd41, [%rd22+16];
	st.f64 	[%rd24+16], %fd41;
	ld.global.f64 	%fd42, [%rd22+24];
	st.f64 	[%rd24+24], %fd42;
	ld.global.f64 	%fd43, [%rd22+32];
	st.f64 	[%rd24+32], %fd43;
	ld.global.f64 	%fd44, [%rd22+40];
	st.f64 	[%rd24+40], %fd44;
	ld.global.f64 	%fd45, [%rd22+48];
	st.f64 	[%rd24+48], %fd45;
	ld.global.f64 	%fd46, [%rd22+56];
	st.f64 	[%rd24+56], %fd46;
	add.s32 	%r97, %r97, 8;
	add.s32 	%r89, %r89, -8;
$L__BB2_12:
	setp.eq.s32 	%p14, %r6, 0;
	@%p14 bra 	$L__BB2_19;
	add.s32 	%r73, %r6, -1;
	setp.lt.u32 	%p15, %r73, 3;
	mov.u32 	%r96, %r97;
	@%p15 bra 	$L__BB2_15;
	sub.s32 	%r74, %r13, %r89;
	mul.wide.s32 	%rd25, %r74, 8;
	add.s64 	%rd26, %rd2, %rd25;
	ld.global.f64 	%fd47, [%rd26];
	mul.wide.s32 	%rd27, %r97, 8;
	add.s64 	%rd28, %rd16, %rd27;
	st.f64 	[%rd28], %fd47;
	ld.global.f64 	%fd48, [%rd26+8];
	st.f64 	[%rd28+8], %fd48;
	ld.global.f64 	%fd49, [%rd26+16];
	st.f64 	[%rd28+16], %fd49;
	ld.global.f64 	%fd50, [%rd26+24];
	st.f64 	[%rd28+24], %fd50;
	add.s32 	%r97, %r97, 4;
	add.s32 	%r89, %r89, -4;
	mov.u32 	%r96, %r97;
$L__BB2_15:
	setp.eq.s32 	%p16, %r7, 0;
	@%p16 bra 	$L__BB2_19;
	setp.eq.s32 	%p17, %r7, 1;
	sub.s32 	%r75, %r13, %r89;
	mul.wide.s32 	%rd29, %r75, 8;
	add.s64 	%rd6, %rd2, %rd29;
	ld.global.f64 	%fd51, [%rd6];
	mul.wide.s32 	%rd30, %r96, 8;
	add.s64 	%rd7, %rd16, %rd30;
	st.f64 	[%rd7], %fd51;
	add.s32 	%r97, %r96, 1;
	@%p17 bra 	$L__BB2_19;
	setp.eq.s32 	%p18, %r7, 2;
	ld.global.f64 	%fd52, [%rd6+8];
	st.f64 	[%rd7+8], %fd52;
	add.s32 	%r97, %r96, 2;
	@%p18 bra 	$L__BB2_19;
	ld.global.f64 	%fd53, [%rd6+16];
	st.f64 	[%rd7+16], %fd53;
	add.s32 	%r97, %r96, 3;
$L__BB2_19:
	add.s32 	%r82, %r82, -1;
	add.s32 	%r81, %r81, 1;
	setp.eq.s32 	%p19, %r81, %r54;
	@%p19 bra 	$L__BB2_20;
	bra.uni 	$L__BB2_6;
$L__BB2_20:
	setp.eq.s32 	%p20, %r54, 0;
	mov.f64 	%fd150, 0d0000000000000000;
	@%p20 bra 	$L__BB2_32;
	mul.lo.s32 	%r77, %r54, %r54;
	max.u32 	%r15, %r77, 1;
	and.b32  	%r16, %r15, 13;
	setp.lt.u32 	%p21, %r77, 16;
	mov.f64 	%fd150, 0d0000000000000000;
	mov.b32 	%r99, 0;
	@%p21 bra 	$L__BB2_24;
	and.b32  	%r99, %r15, -16;
	neg.s32 	%r98, %r99;
	add.s64 	%rd43, %rd16, 64;
	add.s64 	%rd42, %rd1, 64;
	mov.f64 	%fd150, 0d0000000000000000;
$L__BB2_23:
	.pragma "nounroll";
	ld.f64 	%fd58, [%rd43+-64];
	ld.global.f64 	%fd59, [%rd42+-64];
	fma.rn.f64 	%fd60, %fd58, %fd59, %fd150;
	ld.f64 	%fd61, [%rd43+-56];
	ld.global.f64 	%fd62, [%rd42+-56];
	fma.rn.f64 	%fd63, %fd61, %fd62, %fd60;
	ld.f64 	%fd64, [%rd43+-48];
	ld.global.f64 	%fd65, [%rd42+-48];
	fma.rn.f64 	%fd66, %fd64, %fd65, %fd63;
	ld.f64 	%fd67, [%rd43+-40];
	ld.global.f64 	%fd68, [%rd42+-40];
	fma.rn.f64 	%fd69, %fd67, %fd68, %fd66;
	ld.f64 	%fd70, [%rd43+-32];
	ld.global.f64 	%fd71, [%rd42+-32];
	fma.rn.f64 	%fd72, %fd70, %fd71, %fd69;
	ld.f64 	%fd73, [%rd43+-24];
	ld.global.f64 	%fd74, [%rd42+-24];
	fma.rn.f64 	%fd75, %fd73, %fd74, %fd72;
	ld.f64 	%fd76, [%rd43+-16];
	ld.global.f64 	%fd77, [%rd42+-16];
	fma.rn.f64 	%fd78, %fd76, %fd77, %fd75;
	ld.f64 	%fd79, [%rd43+-8];
	ld.global.f64 	%fd80, [%rd42+-8];
	fma.rn.f64 	%fd81, %fd79, %fd80, %fd78;
	ld.f64 	%fd82, [%rd43];
	ld.global.f64 	%fd83, [%rd42];
	fma.rn.f64 	%fd84, %fd82, %fd83, %fd81;
	ld.f64 	%fd85, [%rd43+8];
	ld.global.f64 	%fd86, [%rd42+8];
	fma.rn.f64 	%fd87, %fd85, %fd86, %fd84;
	ld.f64 	%fd88, [%rd43+16];
	ld.global.f64 	%fd89, [%rd42+16];
	fma.rn.f64 	%fd90, %fd88, %fd89, %fd87;
	ld.f64 	%fd91, [%rd43+24];
	ld.global.f64 	%fd92, [%rd42+24];
	fma.rn.f64 	%fd93, %fd91, %fd92, %fd90;
	ld.f64 	%fd94, [%rd43+32];
	ld.global.f64 	%fd95, [%rd42+32];
	fma.rn.f64 	%fd96, %fd94, %fd95, %fd93;
	ld.f64 	%fd97, [%rd43+40];
	ld.global.f64 	%fd98, [%rd42+40];
	fma.rn.f64 	%fd99, %fd97, %fd98, %fd96;
	ld.f64 	%fd100, [%rd43+48];
	ld.global.f64 	%fd101, [%rd42+48];
	fma.rn.f64 	%fd102, %fd100, %fd101, %fd99;
	ld.f64 	%fd103, [%rd43+56];
	ld.global.f64 	%fd104, [%rd42+56];
	fma.rn.f64 	%fd150, %fd103, %fd104, %fd102;
	add.s32 	%r98, %r98, 16;
	add.s64 	%rd43, %rd43, 128;
	add.s64 	%rd42, %rd42, 128;
	setp.ne.s32 	%p22, %r98, 0;
	@%p22 bra 	$L__BB2_23;
$L__BB2_24:
	setp.eq.s32 	%p23, %r16, 0;
	@%p23 bra 	$L__BB2_32;
	and.b32  	%r49, %r15, 5;
	setp.lt.u32 	%p24, %r16, 8;
	@%p24 bra 	$L__BB2_27;
	mul.wide.u32 	%rd31, %r99, 8;
	add.s64 	%rd32, %rd16, %rd31;
	ld.f64 	%fd106, [%rd32];
	add.s64 	%rd33, %rd1, %rd31;
	ld.global.f64 	%fd107, [%rd33];
	fma.rn.f64 	%fd108, %fd106, %fd107, %fd150;
	ld.f64 	%fd109, [%rd32+8];
	ld.global.f64 	%fd110, [%rd33+8];
	fma.rn.f64 	%fd111, %fd109, %fd110, %fd108;
	ld.f64 	%fd112, [%rd32+16];
	ld.global.f64 	%fd113, [%rd33+16];
	fma.rn.f64 	%fd114, %fd112, %fd113, %fd111;
	ld.f64 	%fd115, [%rd32+24];
	ld.global.f64 	%fd116, [%rd33+24];
	fma.rn.f64 	%fd117, %fd115, %fd116, %fd114;
	ld.f64 	%fd118, [%rd32+32];
	ld.global.f64 	%fd119, [%rd33+32];
	fma.rn.f64 	%fd120, %fd118, %fd119, %fd117;
	ld.f64 	%fd121, [%rd32+40];
	ld.global.f64 	%fd122, [%rd33+40];
	fma.rn.f64 	%fd123, %fd121, %fd122, %fd120;
	ld.f64 	%fd124, [%rd32+48];
	ld.global.f64 	%fd125, [%rd33+48];
	fma.rn.f64 	%fd126, %fd124, %fd125, %fd123;
	ld.f64 	%fd127, [%rd32+56];
	ld.global.f64 	%fd128, [%rd33+56];
	fma.rn.f64 	%fd150, %fd127, %fd128, %fd126;
	add.s32 	%r99, %r99, 8;
$L__BB2_27:
	setp.eq.s32 	%p25, %r49, 0;
	@%p25 bra 	$L__BB2_32;
	setp.lt.u32 	%p26, %r49, 4;
	@%p26 bra 	$L__BB2_30;
	mul.wide.u32 	%rd34, %r99, 8;
	add.s64 	%rd35, %rd16, %rd34;
	ld.f64 	%fd130, [%rd35];
	add.s64 	%rd36, %rd1, %rd34;
	ld.global.f64 	%fd131, [%rd36];
	fma.rn.f64 	%fd132, %fd130, %fd131, %fd150;
	ld.f64 	%fd133, [%rd35+8];
	ld.global.f64 	%fd134, [%rd36+8];
	fma.rn.f64 	%fd135, %fd133, %fd134, %fd132;
	ld.f64 	%fd136, [%rd35+16];
	ld.global.f64 	%fd137, [%rd36+16];
	fma.rn.f64 	%fd138, %fd136, %fd137, %fd135;
	ld.f64 	%fd139, [%rd35+24];
	ld.global.f64 	%fd140, [%rd36+24];
	fma.rn.f64 	%fd150, %fd139, %fd140, %fd138;
	add.s32 	%r99, %r99, 4;
$L__BB2_30:
	and.b32  	%r78, %r15, 1;
	setp.eq.b32 	%p27, %r78, 1;
	not.pred 	%p28, %p27;
	@%p28 bra 	$L__BB2_32;
	mul.wide.u32 	%rd37, %r99, 8;
	add.s64 	%rd38, %rd16, %rd37;
	ld.f64 	%fd141, [%rd38];
	add.s64 	%rd39, %rd1, %rd37;
	ld.global.f64 	%fd142, [%rd39];
	fma.rn.f64 	%fd150, %fd141, %fd142, %fd150;
$L__BB2_32:
	cvt.rzi.s32.f64 	%r79, %fd13;
	mad.lo.s32 	%r80, %r79, %r2, %r3;
	mul.wide.s32 	%rd40, %r80, 8;
	add.s64 	%rd41, %rd2, %rd40;
	st.global.f64 	[%rd41], %fd150;
	{ // callseq 35, 0
	.param .b64 param0;
	st.param.b64 	[param0], %rd16;
	call.uni 
	free, 
	(
	param0
	);
	} // callseq 35
$L__BB2_33:
	ret;

}
.func  (.param .align 16 .b8 func_retval0[16]) __internal_trig_reduction_slowpathd(
	.param .b64 __internal_trig_reduction_slowpathd_param_0
)
{
	.local .align 8 .b8 	__local_depot3[40];
	.reg .b64 	%SP;
	.reg .b64 	%SPL;
	.reg .pred 	%p<10>;
	.reg .b32 	%r<47>;
	.reg .b64 	%rd<74>;
	.reg .b64 	%fd<5>;

	mov.u64 	%SPL, __local_depot3;
	ld.param.f64 	%fd4, [__internal_trig_reduction_slowpathd_param_0];
	add.u64 	%rd1, %SPL, 0;
	{
	.reg .b32 %temp; 
	mov.b64 	{%temp, %r1}, %fd4;
	}
	shr.u32 	%r2, %r1, 20;
	and.b32  	%r3, %r2, 2047;
	setp.eq.s32 	%p1, %r3, 2047;
	mov.b32 	%r46, 0;
	@%p1 bra 	$L__BB3_9;
	add.s32 	%r20, %r3, -1024;
	mov.b64 	%rd20, %fd4;
	shl.b64 	%rd2, %rd20, 11;
	shr.u32 	%r4, %r20, 6;
	sub.s32 	%r45, 15, %r4;
	sub.s32 	%r21, 19, %r4;
	setp.lt.u32 	%p2, %r20, 128;
	selp.b32 	%r6, 18, %r21, %p2;
	setp.ge.s32 	%p3, %r45, %r6;
	mov.b64 	%rd70, 0;
	@%p3 bra 	$L__BB3_4;
	add.s32 	%r23, %r6, %r4;
	neg.s32 	%r43, %r23;
	or.b64  	%rd3, %rd2, -9223372036854775808;
	mov.b64 	%rd70, 0;
	mov.b32 	%r42, 0;
	mov.u64 	%rd25, __cudart_i2opi_d;
	mov.u32 	%r44, %r45;
$L__BB3_3:
	.pragma "nounroll";
	mul.wide.s32 	%rd22, %r42, 8;
	add.s64 	%rd23, %rd1, %rd22;
	mul.wide.s32 	%rd24, %r44, 8;
	add.s64 	%rd26, %rd25, %rd24;
	ld.global.nc.u64 	%rd27, [%rd26];
	{
	.reg .u32 %r0, %r1, %r2, %r3, %alo, %ahi, %blo, %bhi, %clo, %chi;
	mov.b64 	{%alo,%ahi}, %rd27;
	mov.b64 	{%blo,%bhi}, %rd3;
	mov.b64 	{%clo,%chi}, %rd70;
	mad.lo.cc.u32 	%r0, %alo, %blo, %clo;
	madc.hi.cc.u32 	%r1, %alo, %blo, %chi;
	madc.hi.u32 	%r2, %alo, %bhi, 0;
	mad.lo.cc.u32 	%r1, %alo, %bhi, %r1;
	madc.hi.cc.u32 	%r2, %ahi, %blo, %r2;
	madc.hi.u32 	%r3, %ahi, %bhi, 0;
	mad.lo.cc.u32 	%r1, %ahi, %blo, %r1;
	madc.lo.cc.u32 	%r2, %ahi, %bhi, %r2;
	addc.u32 	%r3, %r3, 0;
	mov.b64 	%rd28, {%r0,%r1};
	mov.b64 	%rd70, {%r2,%r3};
	}
	st.local.u64 	[%rd23], %rd28;
	add.s32 	%r44, %r44, 1;
	add.s32 	%r43, %r43, 1;
	add.s32 	%r42, %r42, 1;
	setp.ne.s32 	%p4, %r43, -15;
	mov.u32 	%r45, %r6;
	@%p4 bra 	$L__BB3_3;
$L__BB3_4:
	cvt.s64.s32 	%rd29, %r45;
	cvt.u64.u32 	%rd30, %r4;
	add.s64 	%rd31, %rd30, %rd29;
	shl.b64 	%rd32, %rd31, 3;
	add.s64 	%rd33, %rd1, %rd32;
	st.local.u64 	[%rd33+-120], %rd70;
	and.b32  	%r15, %r2, 63;
	ld.local.u64 	%rd72, [%rd1+16];
	ld.local.u64 	%rd71, [%rd1+24];
	setp.eq.s32 	%p5, %r15, 0;
	@%p5 bra 	$L__BB3_6;
	shl.b64 	%rd34, %rd71, %r15;
	shr.u64 	%rd35, %rd72, 1;
	xor.b32  	%r24, %r15, 63;
	shr.u64 	%rd36, %rd35, %r24;
	or.b64  	%rd71, %rd34, %rd36;
	ld.local.u64 	%rd37, [%rd1+8];
	shl.b64 	%rd38, %rd72, %r15;
	shr.u64 	%rd39, %rd37, 1;
	shr.u64 	%rd40, %rd39, %r24;
	or.b64  	%rd72, %rd38, %rd40;
$L__BB3_6:
	and.b32  	%r25, %r1, -2147483648;
	shr.u64 	%rd41, %rd71, 62;
	cvt.u32.u64 	%r26, %rd41;
	mov.b64 	{%r27, %r28}, %rd71;
	mov.b64 	{%r29, %r30}, %rd72;
	shf.l.wrap.b32 	%r31, %r30, %r27, 2;
	shf.l.wrap.b32 	%r32, %r27, %r28, 2;
	mov.b64 	%rd42, {%r31, %r32};
	shl.b64 	%rd43, %rd72, 2;
	shr.u64 	%rd44, %rd42, 63;
	cvt.u32.u64 	%r33, %rd44;
	add.s32 	%r34, %r33, %r26;
	setp.eq.s32 	%p6, %r25, 0;
	neg.s32 	%r35, %r34;
	selp.b32 	%r46, %r34, %r35, %p6;
	setp.gt.s64 	%p7, %rd42, -1;
	mov.b64 	%rd45, 0;
	{
	.reg .u32 %r0, %r1, %r2, %r3, %a0, %a1, %a2, %a3, %b0, %b1, %b2, %b3;
	mov.b64 	{%a0,%a1}, %rd45;
	mov.b64 	{%a2,%a3}, %rd45;
	mov.b64 	{%b0,%b1}, %rd43;
	mov.b64 	{%b2,%b3}, %rd42;
	sub.cc.u32 	%r0, %a0, %b0;
	subc.cc.u32 	%r1, %a1, %b1;
	subc.cc.u32 	%r2, %a2, %b2;
	subc.u32 	%r3, %a3, %b3;
	mov.b64 	%rd46, {%r0,%r1};
	mov.b64 	%rd47, {%r2,%r3};
	}
	xor.b32  	%r36, %r25, -2147483648;
	selp.b64 	%rd73, %rd42, %rd47, %p7;
	selp.b64 	%rd14, %rd43, %rd46, %p7;
	selp.b32 	%r17, %r25, %r36, %p7;
	clz.b64 	%r37, %rd73;
	cvt.u64.u32 	%rd15, %r37;
	setp.eq.s32 	%p8, %r37, 0;
	@%p8 bra 	$L__BB3_8;
	cvt.u32.u64 	%r38, %rd15;
	and.b32  	%r39, %r38, 63;
	shl.b64 	%rd48, %rd73, %r39;
	shr.u64 	%rd49, %rd14, 1;
	not.b32 	%r40, %r38;
	and.b32  	%r41, %r40, 63;
	shr.u64 	%rd50, %rd49, %r41;
	or.b64  	%rd73, %rd48, %rd50;
$L__BB3_8:
	mov.b64 	%rd51, -3958705157555305931;
	{
	.reg .u32 %r0, %r1, %r2, %r3, %alo, %ahi, %blo, %bhi;
	mov.b64 	{%alo,%ahi}, %rd73;
	mov.b64 	{%blo,%bhi}, %rd51;
	mul.lo.u32 	%r0, %alo, %blo;
	mul.hi.u32 	%r1, %alo, %blo;
	mad.lo.cc.u32 	%r1, %alo, %bhi, %r1;
	madc.hi.u32 	%r2, %alo, %bhi, 0;
	mad.lo.cc.u32 	%r1, %ahi, %blo, %r1;
	madc.hi.cc.u32 	%r2, %ahi, %blo, %r2;
	madc.hi.u32 	%r3, %ahi, %bhi, 0;
	mad.lo.cc.u32 	%r2, %ahi, %bhi, %r2;
	addc.u32 	%r3, %r3, 0;
	mov.b64 	%rd52, {%r0,%r1};
	mov.b64 	%rd53, {%r2,%r3};
	}
	setp.gt.s64 	%p9, %rd53, 0;
	{
	.reg .u32 %r0, %r1, %r2, %r3, %a0, %a1, %a2, %a3, %b0, %b1, %b2, %b3;
	mov.b64 	{%a0,%a1}, %rd52;
	mov.b64 	{%a2,%a3}, %rd53;
	mov.b64 	{%b0,%b1}, %rd52;
	mov.b64 	{%b2,%b3}, %rd53;
	add.cc.u32 	%r0, %a0, %b0;
	addc.cc.u32 	%r1, %a1, %b1;
	addc.cc.u32 	%r2, %a2, %b2;
	addc.u32 	%r3, %a3, %b3;
	mov.b64 	%rd54, {%r0,%r1};
	mov.b64 	%rd55, {%r2,%r3};
	}
	selp.b64 	%rd56, %rd55, %rd53, %p9;
	selp.s64 	%rd57, -1, 0, %p9;
	sub.s64 	%rd58, %rd57, %rd15;
	cvt.u64.u32 	%rd59, %r17;
	shl.b64 	%rd60, %rd59, 32;
	add.s64 	%rd61, %rd56, 1;
	shr.u64 	%rd62, %rd61, 10;
	add.s64 	%rd63, %rd62, 1;
	shr.u64 	%rd64, %rd63, 1;
	shl.b64 	%rd65, %rd58, 52;
	add.s64 	%rd66, %rd65, %rd64;
	add.s64 	%rd67, %rd66, 4602678819172646912;
	or.b64  	%rd68, %rd67, %rd60;
	mov.b64 	%fd4, %rd68;
$L__BB3_9:
	st.param.f64 	[func_retval0], %fd4;
	st.param.b32 	[func_retval0+8], %r46;
	ret;

}
.func  (.param .b64 func_retval0) __internal_accurate_pow(
	.param .b64 __internal_accurate_pow_param_0,
	.param .b64 __internal_accurate_pow_param_1
)
{
	.reg .pred 	%p<8>;
	.reg .b32 	%r<49>;
	.reg .b32 	%f<3>;
	.reg .b64 	%fd<109>;

	ld.param.f64 	%fd10, [__internal_accurate_pow_param_0];
	ld.param.f64 	%fd11, [__internal_accurate_pow_param_1];
	{
	.reg .b32 %temp; 
	mov.b64 	{%temp, %r46}, %fd10;
	}
	{
	.reg .b32 %temp; 
	mov.b64 	{%r45, %temp}, %fd10;
	}
	shr.u32 	%r47, %r46, 20;
	setp.gt.u32 	%p1, %r46, 1048575;
	@%p1 bra 	$L__BB4_2;
	mul.f64 	%fd12, %fd10, 0d4350000000000000;
	{
	.reg .b32 %temp; 
	mov.b64 	{%temp, %r46}, %fd12;
	}
	{
	.reg .b32 %temp; 
	mov.b64 	{%r45, %temp}, %fd12;
	}
	shr.u32 	%r16, %r46, 20;
	add.s32 	%r47, %r16, -54;
$L__BB4_2:
	add.s32 	%r48, %r47, -1023;
	and.b32  	%r17, %r46, -2146435073;
	or.b32  	%r18, %r17, 1072693248;
	mov.b64 	%fd107, {%r45, %r18};
	setp.lt.u32 	%p2, %r18, 1073127583;
	@%p2 bra 	$L__BB4_4;
	{
	.reg .b32 %temp; 
	mov.b64 	{%r19, %temp}, %fd107;
	}
	{
	.reg .b32 %temp; 
	mov.b64 	{%temp, %r20}, %fd107;
	}
	add.s32 	%r21, %r20, -1048576;
	mov.b64 	%fd107, {%r19, %r21};
	add.s32 	%r48, %r47, -1022;
$L__BB4_4:
	add.f64 	%fd13, %fd107, 0dBFF0000000000000;
	add.f64 	%fd14, %fd107, 0d3FF0000000000000;
	rcp.approx.ftz.f64 	%fd15, %fd14;
	neg.f64 	%fd16, %fd14;
	fma.rn.f64 	%fd17, %fd16, %fd15, 0d3FF0000000000000;
	fma.rn.f64 	%fd18, %fd17, %fd17, %fd17;
	fma.rn.f64 	%fd19, %fd18, %fd15, %fd15;
	mul.f64 	%fd20, %fd13, %fd19;
	fma.rn.f64 	%fd21, %fd13, %fd19, %fd20;
	mul.f64 	%fd22, %fd21, %fd21;
	fma.rn.f64 	%fd23, %fd22, 0d3EB0F5FF7D2CAFE2, 0d3ED0F5D241AD3B5A;
	fma.rn.f64 	%fd24, %fd23, %fd22, 0d3EF3B20A75488A3F;
	fma.rn.f64 	%fd25, %fd24, %fd22, 0d3F1745CDE4FAECD5;
	fma.rn.f64 	%fd26, %fd25, %fd22, 0d3F3C71C7258A578B;
	fma.rn.f64 	%fd27, %fd26, %fd22, 0d3F6249249242B910;
	fma.rn.f64 	%fd28, %fd27, %fd22, 0d3F89999999999DFB;
	sub.f64 	%fd29, %fd13, %fd21;
	add.f64 	%fd30, %fd29, %fd29;
	neg.f64 	%fd31, %fd21;
	fma.rn.f64 	%fd32, %fd31, %fd13, %fd30;
	mul.f64 	%fd33, %fd19, %fd32;
	fma.rn.f64 	%fd34, %fd22, %fd28, 0d3FB5555555555555;
	mov.f64 	%fd35, 0d3FB5555555555555;
	sub.f64 	%fd36, %fd35, %fd34;
	fma.rn.f64 	%fd37, %fd22, %fd28, %fd36;
	add.f64 	%fd38, %fd37, 0dBC46A4CB00B9E7B0;
	add.f64 	%fd39, %fd34, %fd38;
	sub.f64 	%fd40, %fd34, %fd39;
	add.f64 	%fd41, %fd38, %fd40;
	mul.rn.f64 	%fd42, %fd21, %fd21;
	neg.f64 	%fd43, %fd42;
	fma.rn.f64 	%fd44, %fd21, %fd21, %fd43;
	{
	.reg .b32 %temp; 
	mov.b64 	{%r22, %temp}, %fd33;
	}
	{
	.reg .b32 %temp; 
	mov.b64 	{%temp, %r23}, %fd33;
	}
	add.s32 	%r24, %r23, 1048576;
	mov.b64 	%fd45, {%r22, %r24};
	fma.rn.f64 	%fd46, %fd21, %fd45, %fd44;
	mul.rn.f64 	%fd47, %fd42, %fd21;
	neg.f64 	%fd48, %fd47;
	fma.rn.f64 	%fd49, %fd42, %fd21, %fd48;
	fma.rn.f64 	%fd50, %fd42, %fd33, %fd49;
	fma.rn.f64 	%fd51, %fd46, %fd21, %fd50;
	mul.rn.f64 	%fd52, %fd39, %fd47;
	neg.f64 	%fd53, %fd52;
	fma.rn.f64 	%fd54, %fd39, %fd47, %fd53;
	fma.rn.f64 	%fd55, %fd39, %fd51, %fd54;
	fma.rn.f64 	%fd56, %fd41, %fd47, %fd55;
	add.f64 	%fd57, %fd52, %fd56;
	sub.f64 	%fd58, %fd52, %fd57;
	add.f64 	%fd59, %fd56, %fd58;
	add.f64 	%fd60, %fd21, %fd57;
	sub.f64 	%fd61, %fd21, %fd60;
	add.f64 	%fd62, %fd57, %fd61;
	add.f64 	%fd63, %fd59, %fd62;
	add.f64 	%fd64, %fd33, %fd63;
	add.f64 	%fd65, %fd60, %fd64;
	sub.f64 	%fd66, %fd60, %fd65;
	add.f64 	%fd67, %fd64, %fd66;
	xor.b32  	%r25, %r48, -2147483648;
	mov.b32 	%r26, 1127219200;
	mov.b64 	%fd68, {%r25, %r26};
	mov.b32 	%r27, -2147483648;
	mov.b64 	%fd69, {%r27, %r26};
	sub.f64 	%fd70, %fd68, %fd69;
	fma.rn.f64 	%fd71, %fd70, 0d3FE62E42FEFA39EF, %fd65;
	fma.rn.f64 	%fd72, %fd70, 0dBFE62E42FEFA39EF, %fd71;
	sub.f64 	%fd73, %fd72, %fd65;
	sub.f64 	%fd74, %fd67, %fd73;
	fma.rn.f64 	%fd75, %fd70, 0d3C7ABC9E3B39803F, %fd74;
	add.f64 	%fd76, %fd71, %fd75;
	sub.f64 	%fd77, %fd71, %fd76;
	add.f64 	%fd78, %fd75, %fd77;
	{
	.reg .b32 %temp; 
	mov.b64 	{%temp, %r28}, %fd11;
	}
	{
	.reg .b32 %temp; 
	mov.b64 	{%r29, %temp}, %fd11;
	}
	shl.b32 	%r30, %r28, 1;
	setp.gt.u32 	%p3, %r30, -33554433;
	and.b32  	%r31, %r28, -15728641;
	selp.b32 	%r32, %r31, %r28, %p3;
	mov.b64 	%fd79, {%r29, %r32};
	mul.rn.f64 	%fd80, %fd76, %fd79;
	neg.f64 	%fd81, %fd80;
	fma.rn.f64 	%fd82, %fd76, %fd79, %fd81;
	fma.rn.f64 	%fd83, %fd78, %fd79, %fd82;
	add.f64 	%fd4, %fd80, %fd83;
	sub.f64 	%fd84, %fd80, %fd4;
	add.f64 	%fd5, %fd83, %fd84;
	fma.rn.f64 	%fd85, %fd4, 0d3FF71547652B82FE, 0d4338000000000000;
	{
	.reg .b32 %temp; 
	mov.b64 	{%r13, %temp}, %fd85;
	}
	mov.f64 	%fd86, 0dC338000000000000;
	add.rn.f64 	%fd87, %fd85, %fd86;
	fma.rn.f64 	%fd88, %fd87, 0dBFE62E42FEFA39EF, %fd4;
	fma.rn.f64 	%fd89, %fd87, 0dBC7ABC9E3B39803F, %fd88;
	fma.rn.f64 	%fd90, %fd89, 0d3E5ADE1569CE2BDF, 0d3E928AF3FCA213EA;
	fma.rn.f64 	%fd91, %fd90, %fd89, 0d3EC71DEE62401315;
	fma.rn.f64 	%fd92, %fd91, %fd89, 0d3EFA01997C89EB71;
	fma.rn.f64 	%fd93, %fd92, %fd89, 0d3F2A01A014761F65;
	fma.rn.f64 	%fd94, %fd93, %fd89, 0d3F56C16C1852B7AF;
	fma.rn.f64 	%fd95, %fd94, %fd89, 0d3F81111111122322;
	fma.rn.f64 	%fd96, %fd95, %fd89, 0d3FA55555555502A1;
	fma.rn.f64 	%fd97, %fd96, %fd89, 0d3FC5555555555511;
	fma.rn.f64 	%fd98, %fd97, %fd89, 0d3FE000000000000B;
	fma.rn.f64 	%fd99, %fd98, %fd89, 0d3FF0000000000000;
	fma.rn.f64 	%fd100, %fd99, %fd89, 0d3FF0000000000000;
	{
	.reg .b32 %temp; 
	mov.b64 	{%r14, %temp}, %fd100;
	}
	{
	.reg .b32 %temp; 
	mov.b64 	{%temp, %r15}, %fd100;
	}
	shl.b32 	%r33, %r13, 20;
	add.s32 	%r34, %r33, %r15;
	mov.b64 	%fd108, {%r14, %r34};
	{
	.reg .b32 %temp; 
	mov.b64 	{%temp, %r35}, %fd4;
	}
	mov.b32 	%f2, %r35;
	abs.f32 	%f1, %f2;
	setp.lt.f32 	%p4, %f1, 0f4086232B;
	@%p4 bra 	$L__BB4_7;
	setp.lt.f64 	%p5, %fd4, 0d0000000000000000;
	add.f64 	%fd101, %fd4, 0d7FF0000000000000;
	selp.f64 	%fd108, 0d0000000000000000, %fd101, %p5;
	setp.geu.f32 	%p6, %f1, 0f40874800;
	@%p6 bra 	$L__BB4_7;
	shr.u32 	%r36, %r13, 31;
	add.s32 	%r37, %r13, %r36;
	shr.s32 	%r38, %r37, 1;
	shl.b32 	%r39, %r38, 20;
	add.s32 	%r40, %r15, %r39;
	mov.b64 	%fd102, {%r14, %r40};
	sub.s32 	%r41, %r13, %r38;
	shl.b32 	%r42, %r41, 20;
	add.s32 	%r43, %r42, 1072693248;
	mov.b32 	%r44, 0;
	mov.b64 	%fd103, {%r44, %r43};
	mul.f64 	%fd108, %fd103, %fd102;
$L__BB4_7:
	abs.f64 	%fd104, %fd108;
	setp.eq.f64 	%p7, %fd104, 0d7FF0000000000000;
	fma.rn.f64 	%fd105, %fd108, %fd5, %fd108;
	selp.f64 	%fd106, %fd108, %fd105, %p7;
	st.param.f64 	[func_retval0], %fd106;
	ret;

}


// ===== COMPILED SASS (sm_100) =====

	.target	sm_100

	.elftype	@"ET_EXEC"


//--------------------- .note.nv.tkinfo           --------------------------
	.section	.note.nv.tkinfo,"",@"SHT_NOTE"
	.sectionflags	@"SHF_NOTE_NV_TKINFO"
	.tkinfo
        /*0018*/ 	.word	0x00000002
        /*0030*/ 	.string	""
        /*0030*/ 	.string	"ptxas"
        /*0030*/ 	.string	"Cuda compilation tools, release 13.0, V13.0.88"
        /*0030*/ 	.string	"Build cuda_13.0.r13.0/compiler.36424714_0"
        /*0030*/ 	.string	"-arch sm_100 -m 64 "



//--------------------- .note.nv.cuinfo           --------------------------
	.section	.note.nv.cuinfo,"",@"SHT_NOTE"
	.sectionflags	@"SHF_NOTE_NV_CUINFO"
        /*0018*/ 	.short	0x0002
        /*001a*/ 	.short	0x0064
        /*001c*/ 	.short	0x0082
	.zero		2


//--------------------- .nv.info                  --------------------------
	.section	.nv.info,"",@"SHT_CUDA_INFO"
	.align	4


	//----- nvinfo : EIATTR_REGCOUNT
	.align		4
        /*0000*/ 	.byte	0x04, 0x2f
        /*0002*/ 	.short	(.L_3 - .L_2)
	.align		4
.L_2:
        /*0004*/ 	.word	index@(_Z9extendPicPdS_ddd)
        /*0008*/ 	.word	0x00000032


	//----- nvinfo : EIATTR_FRAME_SIZE
	.align		4
.L_3:
        /*000c*/ 	.byte	0x04, 0x11
        /*000e*/ 	.short	(.L_5 - .L_4)
	.align		4
.L_4:
        /*0010*/ 	.word	index@($_Z9extendPicPdS_ddd$__internal_accurate_pow)
        /*0014*/ 	.word	0x00000000


	//----- nvinfo : EIATTR_FRAME_SIZE
	.align		4
.L_5:
        /*0018*/ 	.byte	0x04, 0x11
        /*001a*/ 	.short	(.L_7 - .L_6)
	.align		4
.L_6:
        /*001c*/ 	.word	index@($__internal_1_$__cuda_sm20_div_rn_f64_full)
        /*0020*/ 	.word	0x00000000


	//----- nvinfo : EIATTR_FRAME_SIZE
	.align		4
.L_7:
        /*0024*/ 	.byte	0x04, 0x11
        /*0026*/ 	.short	(.L_9 - .L_8)
	.align		4
.L_8:
        /*0028*/ 	.word	index@(_Z9extendPicPdS_ddd)
        /*002c*/ 	.word	0x00000000


	//----- nvinfo : EIATTR_REGCOUNT
	.align		4
.L_9:
        /*0030*/ 	.byte	0x04, 0x2f
        /*0032*/ 	.short	(.L_11 - .L_10)
	.align		4
.L_10:
        /*0034*/ 	.word	index@(_Z9rotatePicPdS_ddddd)
        /*0038*/ 	.word	0x00000034


	//----- nvinfo : EIATTR_FRAME_SIZE
	.align		4
.L_11:
        /*003c*/ 	.byte	0x04, 0x11
        /*003e*/ 	.short	(.L_13 - .L_12)
	.align		4
.L_12:
        /*0040*/ 	.word	index@($_Z9rotatePicPdS_ddddd$__internal_trig_reduction_slowpathd)
        /*0044*/ 	.word	0x00000028


	//----- nvinfo : EIATTR_FRAME_SIZE
	.align		4
.L_13:
        /*0048*/ 	.byte	0x04, 0x11
        /*004a*/ 	.short	(.L_15 - .L_14)
	.align		4
.L_14:
        /*004c*/ 	.word	index@($_Z9rotatePicPdS_ddddd$__internal_accurate_pow)
        /*0050*/ 	.word	0x00000028


	//----- nvinfo : EIATTR_FRAME_SIZE
	.align		4
.L_15:
        /*0054*/ 	.byte	0x04, 0x11
        /*0056*/ 	.short	(.L_17 - .L_16)
	.align		4
.L_16:
        /*0058*/ 	.word	index@($__internal_0_$__cuda_sm20_div_rn_f64_full)
        /*005c*/ 	.word	0x00000028


	//----- nvinfo : EIATTR_FRAME_SIZE
	.align		4
.L_17:
        /*0060*/ 	.byte	0x04, 0x11
        /*0062*/ 	.short	(.L_19 - .L_18)
	.align		4
.L_18:
        /*0064*/ 	.word	index@(_Z9rotatePicPdS_ddddd)
        /*0068*/ 	.word	0x00000028


	//----- nvinfo : EIATTR_REGCOUNT
	.align		4
.L_19:
        /*006c*/ 	.byte	0x04, 0x2f
        /*006e*/ 	.short	(.L_21 - .L_20)
	.align		4
.L_20:
        /*0070*/ 	.word	index@(_Z9gayFilterPdS_ddi)
        /*0074*/ 	.word	0x00000020


	//----- nvinfo : EIATTR_FRAME_SIZE
	.align		4
.L_21:
        /*0078*/ 	.byte	0x04, 0x11
        /*007a*/ 	.short	(.L_23 - .L_22)
	.align		4
.L_22:
        /*007c*/ 	.word	index@(_Z9gayFilterPdS_ddi)
        /*0080*/ 	.word	0x00000000


	//----- nvinfo : EIATTR_MIN_STACK_SIZE
	.align		4
.L_23:
        /*0084*/ 	.byte	0x04, 0x12
        /*0086*/ 	.short	(.L_25 - .L_24)
	.align		4
.L_24:
        /*0088*/ 	.word	index@(_Z9gayFilterPdS_ddi)
        /*008c*/ 	.word	0x00000000


	//----- nvinfo : EIATTR_MIN_STACK_SIZE
	.align		4
.L_25:
        /*0090*/ 	.byte	0x04, 0x12
        /*0092*/ 	.short	(.L_27 - .L_26)
	.align		4
.L_26:
        /*0094*/ 	.word	index@(_Z9rotatePicPdS_ddddd)
        /*0098*/ 	.word	0x00000028


	//----- nvinfo : EIATTR_MIN_STACK_SIZE
	.align		4
.L_27:
        /*009c*/ 	.byte	0x04, 0x12
        /*009e*/ 	.short	(.L_29 - .L_28)
	.align		4
.L_28:
        /*00a0*/ 	.word	index@(_Z9extendPicPdS_ddd)
        /*00a4*/ 	.word	0x00000000
.L_29:


//--------------------- .nv.compat                --------------------------
	.section	.nv.compat,"",@"SHT_CUDA_COMPAT_INFO"
	.align	4
        /*0000*/ 	.byte	0x02, 0x09, 0x00, 0x00, 0x02, 0x02, 0x01, 0x00, 0x02, 0x05, 0x05, 0x00, 0x03, 0x07, 0x01, 0x01
        /*0010*/ 	.byte	0x02, 0x03, 0x00, 0x00, 0x02, 0x06, 0x01, 0x00, 0x04, 0x0b, 0x08, 0x00, 0x01, 0x00, 0x00, 0x00
        /*0020*/ 	.byte	0x00, 0x00, 0x00, 0x00


//--------------------- .nv.info._Z9gayFilterPdS_ddi --------------------------
	.section	.nv.info._Z9gayFilterPdS_ddi,"",@"SHT_CUDA_INFO"
	.sectionflags	@""
	.align	4


	//----- nvinfo : EIATTR_CUDA_API_VERSION
	.align		4
        /*0000*/ 	.byte	0x04, 0x37
        /*0002*/ 	.short	(.L_31 - .L_30)
.L_30:
        /*0004*/ 	.word	0x00000082


	//----- nvinfo : EIATTR_KPARAM_INFO
	.align		4
.L_31:
        /*0008*/ 	.byte	0x04, 0x17
        /*000a*/ 	.short	(.L_33 - .L_32)
.L_32:
        /*000c*/ 	.word	0x00000000
        /*0010*/ 	.short	0x0004
        /*0012*/ 	.short	0x0020
        /*0014*/ 	.byte	0x00, 0xf0, 0x11, 0x00


	//----- nvinfo : EIATTR_KPARAM_INFO
	.align		4
.L_33:
        /*0018*/ 	.byte	0x04, 0x17
        /*001a*/ 	.short	(.L_35 - .L_34)
.L_34:
        /*001c*/ 	.word	0x00000000
        /*0020*/ 	.short	0x0003
        /*0022*/ 	.short	0x0018
        /*0024*/ 	.byte	0x00, 0xf0, 0x21, 0x00


	//----- nvinfo : EIATTR_KPARAM_INFO
	.align		4
.L_35:
        /*0028*/ 	.byte	0x04, 0x17
        /*002a*/ 	.short	(.L_37 - .L_36)
.L_36:
        /*002c*/ 	.word	0x00000000
        /*0030*/ 	.short	0x0002
        /*0032*/ 	.short	0x0010
        /*0034*/ 	.byte	0x00, 0xf0, 0x21, 0x00


	//----- nvinfo : EIATTR_KPARAM_INFO
	.align		4
.L_37:
        /*0038*/ 	.byte	0x04, 0x17
        /*003a*/ 	.short	(.L_39 - .L_38)
.L_38:
        /*003c*/ 	.word	0x00000000
        /*0040*/ 	.short	0x0001
        /*0042*/ 	.short	0x0008
        /*0044*/ 	.byte	0x00, 0xf5, 0x21, 0x00


	//----- nvinfo : EIATTR_KPARAM_INFO
	.align		4
.L_39:
        /*0048*/ 	.byte	0x04, 0x17
        /*004a*/ 	.short	(.L_41 - .L_40)
.L_40:
        /*004c*/ 	.word	0x00000000
        /*0050*/ 	.short	0x0000
        /*0052*/ 	.short	0x0000
        /*0054*/ 	.byte	0x00, 0xf5, 0x21, 0x00


	//----- nvinfo : EIATTR_SPARSE_MMA_MASK
	.align		4
.L_41:
        /*0058*/ 	.byte	0x03, 0x50
        /*005a*/ 	.short	0x0000


	//----- nvinfo : EIATTR_MAXREG_COUNT
	.align		4
        /*005c*/ 	.byte	0x03, 0x1b
        /*005e*/ 	.short	0x00ff


	//----- nvinfo : EIATTR_EXTERNS
	.align		4
        /*0060*/ 	.byte	0x04, 0x0f
        /*0062*/ 	.short	(.L_43 - .L_42)


	//   ....[0]....
	.align		4
.L_42:
        /*0064*/ 	.word	index@(malloc)


	//   ....[1]....
	.align		4
        /*0068*/ 	.word	index@(free)


	//----- nvinfo : EIATTR_MERCURY_ISA_VERSION
	.align		4
.L_43:
        /*006c*/ 	.byte	0x03, 0x5f
        /*006e*/ 	.short	0x0101


	//----- nvinfo : EIATTR_VRC_CTA_INIT_COUNT
	.align		4
        /*0070*/ 	.byte	0x02, 0x4a
	.zero		1
	.zero		1


	//----- nvinfo : EIATTR_SYSCALL_OFFSETS
	.align		4
        /*0074*/ 	.byte	0x04, 0x46
        /*0076*/ 	.short	(.L_45 - .L_44)


	//   ....[0]....
.L_44:
        /*0078*/ 	.word	0x00000250


	//   ....[1]....
        /*007c*/ 	.word	0x000017c0


	//----- nvinfo : EIATTR_EXIT_INSTR_OFFSETS
	.align		4
.L_45:
        /*0080*/ 	.byte	0x04, 0x1c
        /*0082*/ 	.short	(.L_47 - .L_46)


	//   ....[0]....
.L_46:
        /*0084*/ 	.word	0x00000150


	//   ....[1]....
        /*0088*/ 	.word	0x000001c0


	//   ....[2]....
        /*008c*/ 	.word	0x000017d0


	//----- nvinfo : EIATTR_CRS_STACK_SIZE
	.align		4
.L_47:
        /*0090*/ 	.byte	0x04, 0x1e
        /*0092*/ 	.short	(.L_49 - .L_48)
.L_48:
        /*0094*/ 	.word	0x00000000


	//----- nvinfo : EIATTR_CBANK_PARAM_SIZE
	.align		4
.L_49:
        /*0098*/ 	.byte	0x03, 0x19
        /*009a*/ 	.short	0x0024


	//----- nvinfo : EIATTR_PARAM_CBANK
	.align		4
        /*009c*/ 	.byte	0x04, 0x0a
        /*009e*/ 	.short	(.L_51 - .L_50)
	.align		4
.L_50:
        /*00a0*/ 	.word	index@(.nv.constant0._Z9gayFilterPdS_ddi)
        /*00a4*/ 	.short	0x0380
        /*00a6*/ 	.short	0x0024


	//----- nvinfo : EIATTR_SW_WAR
	.align		4
.L_51:
        /*00a8*/ 	.byte	0x04, 0x36
        /*00aa*/ 	.short	(.L_53 - .L_52)
.L_52:
        /*00ac*/ 	.word	0x00000008
.L_53:


//--------------------- .nv.info._Z9rotatePicPdS_ddddd --------------------------
	.section	.nv.info._Z9rotatePicPdS_ddddd,"",@"SHT_CUDA_INFO"
	.sectionflags	@""
	.align	4


	//----- nvinfo : EIATTR_CUDA_API_VERSION
	.align		4
        /*0000*/ 	.byte	0x04, 0x37
        /*0002*/ 	.short	(.L_55 - .L_54)
.L_54:
        /*0004*/ 	.word	0x00000082


	//----- nvinfo : EIATTR_KPARAM_INFO
	.align		4
.L_55:
        /*0008*/ 	.byte	0x04, 0x17
        /*000a*/ 	.short	(.L_57 - .L_56)
.L_56:
        /*000c*/ 	.word	0x00000000
        /*0010*/ 	.short	0x0006
        /*0012*/ 	.short	0x0030
        /*0014*/ 	.byte	0x00, 0xf0, 0x21, 0x00


	//----- nvinfo : EIATTR_KPARAM_INFO
	.align		4
.L_57:
        /*0018*/ 	.byte	0x04, 0x17
        /*001a*/ 	.short	(.L_59 - .L_58)
.L_58:
        /*001c*/ 	.word	0x00000000
        /*0020*/ 	.short	0x0005
        /*0022*/ 	.short	0x0028
        /*0024*/ 	.byte	0x00, 0xf0, 0x21, 0x00


	//----- nvinfo : EIATTR_KPARAM_INFO
	.align		4
.L_59:
        /*0028*/ 	.byte	0x04, 0x17
        /*002a*/ 	.short	(.L_61 - .L_60)
.L_60:
        /*002c*/ 	.word	0x00000000
        /*0030*/ 	.short	0x0004
        /*0032*/ 	.short	0x0020
        /*0034*/ 	.byte	0x00, 0xf0, 0x21, 0x00


	//----- nvinfo : EIATTR_KPARAM_INFO
	.align		4
.L_61:
        /*0038*/ 	.byte	0x04, 0x17
        /*003a*/ 	.short	(.L_63 - .L_62)
.L_62:
        /*003c*/ 	.word	0x00000000
        /*0040*/ 	.short	0x0003
        /*0042*/ 	.short	0x0018
        /*0044*/ 	.byte	0x00, 0xf0, 0x21, 0x00


	//----- nvinfo : EIATTR_KPARAM_INFO
	.align		4
.L_63:
        /*0048*/ 	.byte	0x04, 0x17
        /*004a*/ 	.short	(.L_65 - .L_64)
.L_64:
        /*004c*/ 	.word	0x00000000
        /*0050*/ 	.short	0x0002
        /*0052*/ 	.short	0x0010
        /*0054*/ 	.byte	0x00, 0xf0, 0x21, 0x00


	//----- nvinfo : EIATTR_KPARAM_INFO
	.align		4
.L_65:
        /*0058*/ 	.byte	0x04, 0x17
        /*005a*/ 	.short	(.L_67 - .L_66)
.L_66:
        /*005c*/ 	.word	0x00000000
        /*0060*/ 	.short	0x0001
        /*0062*/ 	.short	0x0008
        /*0064*/ 	.byte	0x00, 0xf5, 0x21, 0x00


	//----- nvinfo : EIATTR_KPARAM_INFO
	.align		4
.L_67:
        /*0068*/ 	.byte	0x04, 0x17
        /*006a*/ 	.short	(.L_69 - .L_68)
.L_68:
        /*006c*/ 	.word	0x00000000
        /*0070*/ 	.short	0x0000
        /*0072*/ 	.short	0x0000
        /*0074*/ 	.byte	0x00, 0xf5, 0x21, 0x00


	//----- nvinfo : EIATTR_SPARSE_MMA_MASK
	.align		4
.L_69:
        /*0078*/ 	.byte	0x03, 0x50
        /*007a*/ 	.short	0x0000


	//----- nvinfo : EIATTR_MAXREG_COUNT
	.align		4
        /*007c*/ 	.byte	0x03, 0x1b
        /*007e*/ 	.short	0x00ff


	//----- nvinfo : EIATTR_MERCURY_ISA_VERSION
	.align		4
        /*0080*/ 	.byte	0x03, 0x5f
        /*0082*/ 	.short	0x0101


	//----- nvinfo : EIATTR_VRC_CTA_INIT_COUNT
	.align		4
        /*0084*/ 	.byte	0x02, 0x4a
	.zero		1
	.zero		1


	//----- nvinfo : EIATTR_EXIT_INSTR_OFFSETS
	.align		4
        /*0088*/ 	.byte	0x04, 0x1c
        /*008a*/ 	.short	(.L_71 - .L_70)


	//   ....[0]....
.L_70:
        /*008c*/ 	.word	0x00001fd0


	//   ....[1]....
        /*0090*/ 	.word	0x00002ab0


	//----- nvinfo : EIATTR_CRS_STACK_SIZE
	.align		4
.L_71:
        /*0094*/ 	.byte	0x04, 0x1e
        /*0096*/ 	.short	(.L_73 - .L_72)
.L_72:
        /*0098*/ 	.word	0x00000000


	//----- nvinfo : EIATTR_CBANK_PARAM_SIZE
	.align		4
.L_73:
        /*009c*/ 	.byte	0x03, 0x19
        /*009e*/ 	.short	0x0038


	//----- nvinfo : EIATTR_PARAM_CBANK
	.align		4
        /*00a0*/ 	.byte	0x04, 0x0a
        /*00a2*/ 	.short	(.L_75 - .L_74)
	.align		4
.L_74:
        /*00a4*/ 	.word	index@(.nv.constant0._Z9rotatePicPdS_ddddd)
        /*00a8*/ 	.short	0x0380
        /*00aa*/ 	.short	0x0038


	//----- nvinfo : EIATTR_SW_WAR
	.align		4
.L_75:
        /*00ac*/ 	.byte	0x04, 0x36
        /*00ae*/ 	.short	(.L_77 - .L_76)
.L_76:
        /*00b0*/ 	.word	0x00000008
.L_77:


//--------------------- .nv.info._Z9extendPicPdS_ddd --------------------------
	.section	.nv.info._Z9extendPicPdS_ddd,"",@"SHT_CUDA_INFO"
	.sectionflags	@""
	.align	4


	//----- nvinfo : EIATTR_CUDA_API_VERSION
	.align		4
        /*0000*/ 	.byte	0x04, 0x37
        /*0002*/ 	.short	(.L_79 - .L_78)
.L_78:
        /*0004*/ 	.word	0x00000082


	//----- nvinfo : EIATTR_KPARAM_INFO
	.align		4
.L_79:
        /*0008*/ 	.byte	0x04, 0x17
        /*000a*/ 	.short	(.L_81 - .L_80)
.L_80:
        /*000c*/ 	.word	0x00000000
        /*0010*/ 	.short	0x0004
        /*0012*/ 	.short	0x0020
        /*0014*/ 	.byte	0x00, 0xf0, 0x21, 0x00


	//----- nvinfo : EIATTR_KPARAM_INFO
	.align		4
.L_81:
        /*0018*/ 	.byte	0x04, 0x17
        /*001a*/ 	.short	(.L_83 - .L_82)
.L_82:
        /*001c*/ 	.word	0x00000000
        /*0020*/ 	.short	0x0003
        /*0022*/ 	.short	0x0018
        /*0024*/ 	.byte	0x00, 0xf0, 0x21, 0x00


	//----- nvinfo : EIATTR_KPARAM_INFO
	.align		4
.L_83:
        /*0028*/ 	.byte	0x04, 0x17
        /*002a*/ 	.short	(.L_85 - .L_84)
.L_84:
        /*002c*/ 	.word	0x00000000
        /*0030*/ 	.short	0x0002
        /*0032*/ 	.short	0x0010
        /*0034*/ 	.byte	0x00, 0xf0, 0x21, 0x00


	//----- nvinfo : EIATTR_KPARAM_INFO
	.align		4
.L_85:
        /*0038*/ 	.byte	0x04, 0x17
        /*003a*/ 	.short	(.L_87 - .L_86)
.L_86:
        /*003c*/ 	.word	0x00000000
        /*0040*/ 	.short	0x0001
        /*0042*/ 	.short	0x0008
        /*0044*/ 	.byte	0x00, 0xf5, 0x21, 0x00


	//----- nvinfo : EIATTR_KPARAM_INFO
	.align		4
.L_87:
        /*0048*/ 	.byte	0x04, 0x17
        /*004a*/ 	.short	(.L_89 - .L_88)
.L_88:
        /*004c*/ 	.word	0x00000000
        /*0050*/ 	.short	0x0000
        /*0052*/ 	.short	0x0000
        /*0054*/ 	.byte	0x00, 0xf5, 0x21, 0x00


	//----- nvinfo : EIATTR_SPARSE_MMA_MASK
	.align		4
.L_89:
        /*0058*/ 	.byte	0x03, 0x50
        /*005a*/ 	.short	0x0000


	//----- nvinfo : EIATTR_MAXREG_COUNT
	.align		4
        /*005c*/ 	.byte	0x03, 0x1b
        /*005e*/ 	.short	0x00ff


	//----- nvinfo : EIATTR_MERCURY_ISA_VERSION
	.align		4
        /*0060*/ 	.byte	0x03, 0x5f
        /*0062*/ 	.short	0x0101


	//----- nvinfo : EIATTR_VRC_CTA_INIT_COUNT
	.align		4
        /*0064*/ 	.byte	0x02, 0x4a
	.zero		1
	.zero		1


	//----- nvinfo : EIATTR_EXIT_INSTR_OFFSETS
	.align		4
        /*0068*/ 	.byte	0x04, 0x1c
        /*006a*/ 	.short	(.L_91 - .L_90)


	//   ....[0]....
.L_90:
        /*006c*/ 	.word	0x00000100


	//   ....[1]....
        /*0070*/ 	.word	0x00000150


	//   ....[2]....
        /*0074*/ 	.word	0x000026e0


	//----- nvinfo : EIATTR_CRS_STACK_SIZE
	.align		4
.L_91:
        /*0078*/ 	.byte	0x04, 0x1e
        /*007a*/ 	.short	(.L_93 - .L_92)
.L_92:
        /*007c*/ 	.word	0x00000000


	//----- nvinfo : EIATTR_CBANK_PARAM_SIZE
	.align		4
.L_93:
        /*0080*/ 	.byte	0x03, 0x19
        /*0082*/ 	.short	0x0028


	//----- nvinfo : EIATTR_PARAM_CBANK
	.align		4
        /*0084*/ 	.byte	0x04, 0x0a
        /*0086*/ 	.short	(.L_95 - .L_94)
	.align		4
.L_94:
        /*0088*/ 	.word	index@(.nv.constant0._Z9extendPicPdS_ddd)
        /*008c*/ 	.short	0x0380
        /*008e*/ 	.short	0x0028


	//----- nvinfo : EIATTR_SW_WAR
	.align		4
.L_95:
        /*0090*/ 	.byte	0x04, 0x36
        /*0092*/ 	.short	(.L_97 - .L_96)
.L_96:
        /*0094*/ 	.word	0x00000008
.L_97:


//--------------------- .nv.callgraph             --------------------------
	.section	.nv.callgraph,"",@"SHT_CUDA_CALLGRAPH"
	.align	4
	.sectionentsize	8
	.align		4
        /*0000*/ 	.word	0x00000000
	.align		4
        /*0004*/ 	.word	0xffffffff
	.align		4
        /*0008*/ 	.word	index@(_Z9gayFilterPdS_ddi)
	.align		4
        /*000c*/ 	.word	index@(free)
	.align		4
        /*0010*/ 	.word	index@(_Z9gayFilterPdS_ddi)
	.align		4
        /*0014*/ 	.word	index@(malloc)
	.align		4
        /*0018*/ 	.word	0x00000000
	.align		4
        /*001c*/ 	.word	0xfffffffe
	.align		4
        /*0020*/ 	.word	0x00000000
	.align		4
        /*0024*/ 	.word	0xfffffffd
	.align		4
        /*0028*/ 	.word	0x00000000
	.align		4
        /*002c*/ 	.word	0xfffffffc


//--------------------- .nv.constant4             --------------------------
	.section	.nv.constant4,"a",@progbits
	.align	8
	.align		8
.nv.constant4:
        /*0000*/ 	.dword	malloc
	.align		8
        /*0008*/ 	.dword	free
	.align		8
        /*0010*/ 	.dword	__cudart_i2opi_d
	.align		8
        /*0018*/ 	.dword	__cudart_sin_cos_coeffs


//--------------------- .text._Z9gayFilterPdS_ddi --------------------------
	.section	.text._Z9gayFilterPdS_ddi,"ax",@progbits
	.align	128
        .global         _Z9gayFilterPdS_ddi
        .type           _Z9gayFilterPdS_ddi,@function
        .size           _Z9gayFilterPdS_ddi,(.L_x_109 - _Z9gayFilterPdS_ddi)
        .other          _Z9gayFilterPdS_ddi,@"STO_CUDA_ENTRY STV_DEFAULT"
_Z9gayFilterPdS_ddi:
.text._Z9gayFilterPdS_ddi:
[----:B------:R-:W0:Y:S01]  /*0000*/  LDC R1, c[0x0][0x37c] ;  /* 0x0000df00ff017b82 */ /* 0x000e220000000800 */
[----:B------:R-:W1:Y:S01]  /*0010*/  S2R R17, SR_CTAID.X ;  /* 0x0000000000117919 */ /* 0x000e620000002500 */
[----:B------:R-:W2:Y:S01]  /*0020*/  LDCU UR4, c[0x0][0x3a0] ;  /* 0x00007400ff0477ac */ /* 0x000ea20008000800 */
[----:B------:R-:W-:Y:S01]  /*0030*/  PLOP3.LUT P0, PT, PT, PT, PT, 0x8, 0x80 ;  /* 0x000000000080781c */ /* 0x000fe20003f0e170 */
[----:B------:R-:W1:Y:S01]  /*0040*/  S2R R0, SR_TID.X ;  /* 0x0000000000007919 */ /* 0x000e620000002100 */
[----:B------:R-:W3:Y:S01]  /*0050*/  LDCU UR5, c[0x0][0x364] ;  /* 0x00006c80ff0577ac */ /* 0x000ee20008000800 */
[----:B------:R-:W3:Y:S01]  /*0060*/  S2R R9, SR_TID.Y ;  /* 0x0000000000097919 */ /* 0x000ee20000002200 */
[----:B------:R-:W1:Y:S01]  /*0070*/  LDCU UR6, c[0x0][0x360] ;  /* 0x00006c00ff0677ac */ /* 0x000e620008000800 */
[----:B--2---:R-:W-:-:S04]  /*0080*/  ULEA.HI UR36, UR4, UR4, URZ, 0x1 ;  /* 0x0000000404247291 */ /* 0x004fc8000f8f08ff */
[----:B------:R-:W-:Y:S01]  /*0090*/  USHF.R.S32.HI UR36, URZ, 0x1, UR36 ;  /* 0x00000001ff247899 */ /* 0x000fe20008011424 */
[----:B-1----:R-:W-:Y:S02]  /*00a0*/  IMAD R17, R17, UR6, R0 ;  /* 0x0000000611117c24 */ /* 0x002fe4000f8e0200 */
[----:B------:R-:W3:Y:S03]  /*00b0*/  S2R R0, SR_CTAID.Y ;  /* 0x0000000000007919 */ /* 0x000ee60000002600 */
[----:B------:R-:W-:-:S13]  /*00c0*/  ISETP.GE.AND P1, PT, R17, UR36, PT ;  /* 0x0000002411007c0c */ /* 0x000fda000bf26270 */
[----:B------:R-:W1:Y:S01]  /*00d0*/  @P1 LDC.64 R4, c[0x0][0x390] ;  /* 0x0000e400ff041b82 */ /* 0x000e620000000a00 */
[----:B------:R-:W2:Y:S08]  /*00e0*/  @P1 I2F.F64 R6, UR4 ;  /* 0x0000000400061d12 */ /* 0x000eb00008201c00 */
[----:B------:R-:W4:Y:S01]  /*00f0*/  @P1 I2F.F64 R2, R17 ;  /* 0x0000001100021312 */ /* 0x000f220000201c00 */
[----:B-1----:R-:W-:-:S08]  /*0100*/  @P1 DADD R4, R4, -1 ;  /* 0xbff0000004041429 */ /* 0x002fd00000000000 */
[----:B--2---:R-:W-:-:S08]  /*0110*/  @P1 DADD R4, R4, -R6 ;  /* 0x0000000004041229 */ /* 0x004fd00000000806 */
[----:B----4-:R-:W-:Y:S01]  /*0120*/  @P1 DSETP.GT.AND P0, PT, R4, R2, PT ;  /* 0x000000020400122a */ /* 0x010fe20003f04000 */
[----:B---3--:R-:W-:-:S05]  /*0130*/  IMAD R2, R0, UR5, R9 ;  /* 0x0000000500027c24 */ /* 0x008fca000f8e0209 */
[----:B------:R-:W-:-:S13]  /*0140*/  ISETP.LT.OR P0, PT, R2, UR36, !P0 ;  /* 0x0000002402007c0c */ /* 0x000fda000c701670 */
[----:B0-----:R-:W-:Y:S05]  /*0150*/  @P0 EXIT ;  /* 0x000000000000094d */ /* 0x001fea0003800000 */
[----:B------:R-:W0:Y:S01]  /*0160*/  LDC.64 R6, c[0x0][0x398] ;  /* 0x0000e600ff067b82 */ /* 0x000e220000000a00 */
[----:B------:R-:W1:Y:S08]  /*0170*/  I2F.F64 R8, UR4 ;  /* 0x0000000400087d12 */ /* 0x000e700008201c00 */
[----:B------:R-:W2:Y:S01]  /*0180*/  I2F.F64.U32 R4, R2 ;  /* 0x0000000200047312 */ /* 0x000ea20000201800 */
[----:B0-----:R-:W-:-:S08]  /*0190*/  DADD R6, R6, -1 ;  /* 0xbff0000006067429 */ /* 0x001fd00000000000 */
[----:B-1----:R-:W-:-:S08]  /*01a0*/  DADD R6, -R8, R6 ;  /* 0x0000000008067229 */ /* 0x002fd00000000106 */
[----:B--2---:R-:W-:-:S14]  /*01b0*/  DSETP.GT.AND P0, PT, R6, R4, PT ;  /* 0x000000040600722a */ /* 0x004fdc0003f04000 */
[----:B------:R-:W-:Y:S05]  /*01c0*/  @!P0 EXIT ;  /* 0x000000000000894d */ /* 0x000fea0003800000 */
[----:B------:R-:W-:Y:S01]  /*01d0*/  MOV R0, 0x0 ;  /* 0x0000000000007802 */ /* 0x000fe20000000f00 */
[----:B------:R-:W-:-:S03]  /*01e0*/  UIMAD.WIDE UR4, UR4, UR4, URZ ;  /* 0x00000004040472a5 */ /* 0x000fc6000f8e02ff */
[----:B------:R0:W1:Y:S01]  /*01f0*/  LDC.64 R6, c[0x4][R0] ;  /* 0x0100000000067b82 */ /* 0x0000620000000a00 */
[----:B------:R-:W-:Y:S02]  /*0200*/  USHF.L.U32 UR6, UR4, 0x3, URZ ;  /* 0x0000000304067899 */ /* 0x000fe400080006ff */
[----:B------:R-:W-:-:S04]  /*0210*/  USHF.L.U64.HI UR4, UR4, 0x3, UR5 ;  /* 0x0000000304047899 */ /* 0x000fc80008010205 */
[----:B------:R-:W-:Y:S02]  /*0220*/  IMAD.U32 R4, RZ, RZ, UR6 ;  /* 0x00000006ff047e24 */ /* 0x000fe4000f8e00ff */
[----:B0-----:R-:W-:-:S07]  /*0230*/  IMAD.U32 R5, RZ, RZ, UR4 ;  /* 0x00000004ff057e24 */ /* 0x001fce000f8e00ff */
[----:B------:R-:W-:-:S07]  /*0240*/  LEPC R20, `(.L_x_0) ;  /* 0x000000001014794e */ /* 0x000fce0000000000 */
[----:B-1----:R-:W-:Y:S05]  /*0250*/  CALL.ABS.NOINC R6 ;  /* 0x0000000006007343 */ /* 0x002fea0003c00000 */
.L_x_0:
[----:B------:R-:W0:Y:S01]  /*0260*/  LDCU UR4, c[0x0][0x3a0] ;  /* 0x00007400ff0477ac */ /* 0x000e220008000800 */
[----:B------:R-:W1:Y:S01]  /*0270*/  LDC.64 R6, c[0x0][0x358] ;  /* 0x0000d600ff067b82 */ /* 0x000e620000000a00 */
[----:B0-----:R-:W-:-:S05]  /*0280*/  IMAD.U32 R0, RZ, RZ, UR4 ;  /* 0x00000004ff007e24 */ /* 0x001fca000f8e00ff */
[----:B------:R-:W-:-:S13]  /*0290*/  ISETP.GE.AND P0, PT, R0, 0x1, PT ;  /* 0x000000010000780c */ /* 0x000fda0003f06270 */
[----:B------:R-:W-:Y:S05]  /*02a0*/  @!P0 BRA `(.L_x_1) ;  /* 0x0000000800688947 */ /* 0x000fea0003800000 */
[----:B------:R-:W0:Y:S01]  /*02b0*/  LDCU.64 UR4, c[0x0][0x390] ;  /* 0x00007200ff0477ac */ /* 0x000e220008000a00 */
[C---:B------:R-:W-:Y:S01]  /*02c0*/  LOP3.LUT R16, R0.reuse, 0x7ffffff0, RZ, 0xc0, !PT ;  /* 0x7ffffff000107812 */ /* 0x040fe200078ec0ff */
[----:B------:R-:W-:Y:S01]  /*02d0*/  BSSY.RECONVERGENT B0, `(.L_x_1) ;  /* 0x0000097000007945 */ /* 0x000fe20003800200 */
[C---:B------:R-:W-:Y:S01]  /*02e0*/  LOP3.LUT R8, R0.reuse, 0xf, RZ, 0xc0, !PT ;  /* 0x0000000f00087812 */ /* 0x040fe200078ec0ff */
[----:B------:R-:W-:Y:S01]  /*02f0*/  IMAD.MOV.U32 R11, RZ, RZ, RZ ;  /* 0x000000ffff0b7224 */ /* 0x000fe200078e00ff */
[C---:B------:R-:W-:Y:S01]  /*0300*/  LOP3.LUT R9, R0.reuse, 0x7, RZ, 0xc0, !PT ;  /* 0x0000000700097812 */ /* 0x040fe200078ec0ff */
[----:B------:R-:W-:Y:S01]  /*0310*/  IMAD.U32 R13, RZ, RZ, UR36 ;  /* 0x00000024ff0d7e24 */ /* 0x000fe2000f8e00ff */
[----:B------:R-:W-:Y:S01]  /*0320*/  LOP3.LUT R10, R0, 0x3, RZ, 0xc0, !PT ;  /* 0x00000003000a7812 */ /* 0x000fe200078ec0ff */
[----:B------:R-:W-:Y:S02]  /*0330*/  IMAD.MOV.U32 R27, RZ, RZ, RZ ;  /* 0x000000ffff1b7224 */ /* 0x000fe400078e00ff */
[----:B------:R-:W-:Y:S01]  /*0340*/  IMAD.MOV R16, RZ, RZ, -R16 ;  /* 0x000000ffff107224 */ /* 0x000fe200078e0a10 */
[----:B0-----:R-:W0:Y:S06]  /*0350*/  F2I.F64.TRUNC R3, UR4 ;  /* 0x0000000400037d11 */ /* 0x001e2c000830d100 */
.L_x_6:
[----:B--2---:R-:W2:Y:S01]  /*0360*/  LDCU UR4, c[0x0][0x3a0] ;  /* 0x00007400ff0477ac */ /* 0x004ea20008000800 */
[----:B------:R-:W-:Y:S01]  /*0370*/  IMAD.IADD R26, R2, 0x1, -R13 ;  /* 0x00000001021a7824 */ /* 0x000fe200078e0a0d */
[----:B------:R-:W-:Y:S01]  /*0380*/  ISETP.NE.AND P1, PT, R8, RZ, PT ;  /* 0x000000ff0800720c */ /* 0x000fe20003f25270 */
[----:B------:R-:W-:Y:S02]  /*0390*/  IMAD.U32 R28, RZ, RZ, UR36 ;  /* 0x00000024ff1c7e24 */ /* 0x000fe4000f8e00ff */
[----:B0-----:R-:W-:Y:S02]  /*03a0*/  IMAD R26, R3, R26, RZ ;  /* 0x0000001a031a7224 */ /* 0x001fe400078e02ff */
[----:B--2---:R-:W-:-:S05]  /*03b0*/  IMAD.U32 R0, RZ, RZ, UR4 ;  /* 0x00000004ff007e24 */ /* 0x004fca000f8e00ff */
[----:B------:R-:W-:-:S13]  /*03c0*/  ISETP.GE.U32.AND P0, PT, R0, 0x10, PT ;  /* 0x000000100000780c */ /* 0x000fda0003f06070 */
[----:B-1-34-:R-:W-:Y:S05]  /*03d0*/  @!P0 BRA `(.L_x_2) ;  /* 0x0000000000c88947 */ /* 0x01afea0003800000 */
[----:B------:R-:W-:Y:S01]  /*03e0*/  BSSY.RECONVERGENT B1, `(.L_x_2) ;  /* 0x0000031000017945 */ /* 0x000fe20003800200 */
[----:B------:R-:W-:Y:S01]  /*03f0*/  IADD3 R12, PT, PT, R26, -UR36, R17 ;  /* 0x800000241a0c7c10 */ /* 0x000fe2000fffe011 */
[----:B------:R-:W-:Y:S02]  /*0400*/  IMAD.MOV.U32 R29, RZ, RZ, R16 ;  /* 0x000000ffff1d7224 */ /* 0x000fe400078e0010 */
[----:B------:R-:W-:-:S07]  /*0410*/  IMAD.U32 R28, RZ, RZ, UR36 ;  /* 0x00000024ff1c7e24 */ /* 0x000fce000f8e00ff */
.L_x_3:
[----:B------:R-:W0:Y:S01]  /*0420*/  LDC.64 R18, c[0x0][0x380] ;  /* 0x0000e000ff127b82 */ /* 0x000e220000000a00 */
[----:B-1----:R-:W-:Y:S02]  /*0430*/  R2UR UR4, R6 ;  /* 0x00000000060472ca */ /* 0x002fe400000e0000 */
[----:B------:R-:W-:Y:S01]  /*0440*/  R2UR UR5, R7 ;  /* 0x00000000070572ca */ /* 0x000fe200000e0000 */
[----:B0-----:R-:W-:-:S12]  /*0450*/  IMAD.WIDE R18, R12, 0x8, R18 ;  /* 0x000000080c127825 */ /* 0x001fd800078e0212 */
[----:B--2---:R-:W2:Y:S01]  /*0460*/  LDG.E.64 R20, desc[UR4][R18.64] ;  /* 0x0000000412147981 */ /* 0x004ea2000c1e1b00 */
[----:B------:R-:W-:Y:S01]  /*0470*/  R2UR UR6, R6 ;  /* 0x00000000060672ca */ /* 0x000fe200000e0000 */
[----:B------:R-:W-:Y:S01]  /*0480*/  IMAD.WIDE R14, R27, 0x8, R4 ;  /* 0x000000081b0e7825 */ /* 0x000fe200078e0204 */
[----:B------:R-:W-:-:S04]  /*0490*/  R2UR UR7, R7 ;  /* 0x00000000070772ca */ /* 0x000fc800000e0000 */
[----:B--2---:R0:W-:Y:S09]  /*04a0*/  ST.E.64 desc[UR4][R14.64], R20 ;  /* 0x000000140e007985 */ /* 0x0041f2000c101b04 */
[----:B------:R-:W2:Y:S04]  /*04b0*/  LDG.E.64 R22, desc[UR6][R18.64+0x8] ;  /* 0x0000080612167981 */ /* 0x000ea8000c1e1b00 */
[----:B--2---:R-:W-:Y:S04]  /*04c0*/  ST.E.64 desc[UR4][R14.64+0x8], R22 ;  /* 0x000008160e007985 */ /* 0x004fe8000c101b04 */
[----:B------:R-:W2:Y:S04]  /*04d0*/  LDG.E.64 R24, desc[UR6][R18.64+0x10] ;  /* 0x0000100612187981 */ /* 0x000ea8000c1e1b00 */
[----:B--2---:R-:W-:Y:S04]  /*04e0*/  ST.E.64 desc[UR4][R14.64+0x10], R24 ;  /* 0x000010180e007985 */ /* 0x004fe8000c101b04 */
[----:B0-----:R-:W2:Y:S04]  /*04f0*/  LDG.E.64 R20, desc[UR6][R18.64+0x18] ;  /* 0x0000180612147981 */ /* 0x001ea8000c1e1b00 */
[----:B--2---:R0:W-:Y:S04]  /*0500*/  ST.E.64 desc[UR4][R14.64+0x18], R20 ;  /* 0x000018140e007985 */ /* 0x0041e8000c101b04 */
[----:B0-----:R-:W2:Y:S04]  /*0510*/  LDG.E.64 R20, desc[UR6][R18.64+0x20] ;  /* 0x0000200612147981 */ /* 0x001ea8000c1e1b00 */
[----:B--2---:R0:W-:Y:S04]  /*0520*/  ST.E.64 desc[UR4][R14.64+0x20], R20 ;  /* 0x000020140e007985 */ /* 0x0041e8000c101b04 */
        /* <DEDUP_REMOVED lines=17> */
[----:B--2---:R2:W-:Y:S04]  /*0640*/  ST.E.64 desc[UR4][R14.64+0x68], R22 ;  /* 0x000068160e007985 */ /* 0x0045e8000c101b04 */
[----:B------:R-:W3:Y:S01]  /*0650*/  LDG.E.64 R24, desc[UR6][R18.64+0x70] ;  /* 0x0000700612187981 */ /* 0x000ee2000c1e1b00 */
[----:B------:R-:W-:-:S05]  /*0660*/  VIADD R29, R29, 0x10 ;  /* 0x000000101d1d7836 */ /* 0x000fca0000000000 */
[----:B------:R-:W-:Y:S01]  /*0670*/  ISETP.NE.AND P0, PT, R29, RZ, PT ;  /* 0x000000ff1d00720c */ /* 0x000fe20003f05270 */
[----:B---3--:R2:W-:Y:S04]  /*0680*/  ST.E.64 desc[UR4][R14.64+0x70], R24 ;  /* 0x000070180e007985 */ /* 0x0085e8000c101b04 */
[----:B0-----:R-:W3:Y:S01]  /*0690*/  LDG.E.64 R20, desc[UR6][R18.64+0x78] ;  /* 0x0000780612147981 */ /* 0x001ee2000c1e1b00 */
[----:B------:R-:W-:Y:S02]  /*06a0*/  VIADD R28, R28, 0xfffffff0 ;  /* 0xfffffff01c1c7836 */ /* 0x000fe40000000000 */
[----:B------:R-:W-:Y:S02]  /*06b0*/  VIADD R27, R27, 0x10 ;  /* 0x000000101b1b7836 */ /* 0x000fe40000000000 */
[----:B------:R-:W-:Y:S01]  /*06c0*/  VIADD R12, R12, 0x10 ;  /* 0x000000100c0c7836 */ /* 0x000fe20000000000 */
[----:B---3--:R2:W-:Y:S02]  /*06d0*/  ST.E.64 desc[UR4][R14.64+0x78], R20 ;  /* 0x000078140e007985 */ /* 0x0085e4000c101b04 */
[----:B------:R-:W-:Y:S05]  /*06e0*/  @P0 BRA `(.L_x_3) ;  /* 0xfffffffc004c0947 */ /* 0x000fea000383ffff */
[----:B------:R-:W-:Y:S05]  /*06f0*/  BSYNC.RECONVERGENT B1 ;  /* 0x0000000000017941 */ /* 0x000fea0003800200 */
.L_x_2:
[----:B------:R-:W-:Y:S01]  /*0700*/  IMAD.IADD R29, R17, 0x1, R26 ;  /* 0x00000001111d7824 */ /* 0x000fe200078e021a */
[----:B------:R-:W-:Y:S06]  /*0710*/  @!P1 BRA `(.L_x_4) ;  /* 0x0000000400389947 */ /* 0x000fec0003800000 */
[----:B------:R-:W-:Y:S01]  /*0720*/  VIADD R12, R8, 0xffffffff ;  /* 0xffffffff080c7836 */ /* 0x000fe20000000000 */
[----:B------:R-:W-:-:S04]  /*0730*/  ISETP.NE.AND P1, PT, R9, RZ, PT ;  /* 0x000000ff0900720c */ /* 0x000fc80003f25270 */
[----:B------:R-:W-:-:S13]  /*0740*/  ISETP.GE.U32.AND P0, PT, R12, 0x7, PT ;  /* 0x000000070c00780c */ /* 0x000fda0003f06070 */
[----:B------:R-:W-:Y:S05]  /*0750*/  @!P0 BRA `(.L_x_5) ;  /* 0x0000000000688947 */ /* 0x000fea0003800000 */
[----:B--2---:R-:W0:Y:S01]  /*0760*/  LDC.64 R20, c[0x0][0x380] ;  /* 0x0000e000ff147b82 */ /* 0x004e220000000a00 */
[----:B-1----:R-:W-:Y:S01]  /*0770*/  R2UR UR4, R6 ;  /* 0x00000000060472ca */ /* 0x002fe200000e0000 */
[----:B------:R-:W-:Y:S01]  /*0780*/  IMAD.IADD R15, R29, 0x1, -R28 ;  /* 0x000000011d0f7824 */ /* 0x000fe200078e0a1c */
[----:B------:R-:W-:-:S03]  /*0790*/  R2UR UR5, R7 ;  /* 0x00000000070572ca */ /* 0x000fc600000e0000 */
[----:B0-----:R-:W-:-:S10]  /*07a0*/  IMAD.WIDE R20, R15, 0x8, R20 ;  /* 0x000000080f147825 */ /* 0x001fd400078e0214 */
[----:B------:R-:W2:Y:S01]  /*07b0*/  LDG.E.64 R24, desc[UR4][R20.64] ;  /* 0x0000000414187981 */ /* 0x000ea2000c1e1b00 */
[----:B------:R-:W-:Y:S01]  /*07c0*/  R2UR UR6, R6 ;  /* 0x00000000060672ca */ /* 0x000fe200000e0000 */
[----:B------:R-:W-:Y:S01]  /*07d0*/  IMAD.WIDE R18, R27, 0x8, R4 ;  /* 0x000000081b127825 */ /* 0x000fe200078e0204 */
[----:B------:R-:W-:-:S04]  /*07e0*/  R2UR UR7, R7 ;  /* 0x00000000070772ca */ /* 0x000fc800000e0000 */
[----:B--2---:R-:W-:Y:S09]  /*07f0*/  ST.E.64 desc[UR4][R18.64], R24 ;  /* 0x0000001812007985 */ /* 0x004ff2000c101b04 */
[----:B------:R-:W2:Y:S04]  /*0800*/  LDG.E.64 R22, desc[UR6][R20.64+0x8] ;  /* 0x0000080614167981 */ /* 0x000ea8000c1e1b00 */
[----:B--2---:R-:W-:Y:S04]  /*0810*/  ST.E.64 desc[UR4][R18.64+0x8], R22 ;  /* 0x0000081612007985 */ /* 0x004fe8000c101b04 */
[----:B------:R-:W2:Y:S04]  /*0820*/  LDG.E.64 R14, desc[UR6][R20.64+0x10] ;  /* 0x00001006140e7981 */ /* 0x000ea8000c1e1b00 */
        /* <DEDUP_REMOVED lines=9> */
[----:B0-----:R-:W2:Y:S01]  /*08c0*/  LDG.E.64 R14, desc[UR6][R20.64+0x38] ;  /* 0x00003806140e7981 */ /* 0x001ea2000c1e1b00 */
[----:B------:R-:W-:-:S02]  /*08d0*/  VIADD R28, R28, 0xfffffff8 ;  /* 0xfffffff81c1c7836 */ /* 0x000fc40000000000 */
[----:B------:R-:W-:Y:S01]  /*08e0*/  VIADD R27, R27, 0x8 ;  /* 0x000000081b1b7836 */ /* 0x000fe20000000000 */
[----:B--2---:R0:W-:Y:S06]  /*08f0*/  ST.E.64 desc[UR4][R18.64+0x38], R14 ;  /* 0x0000380e12007985 */ /* 0x0041ec000c101b04 */
.L_x_5:
[----:B------:R-:W-:Y:S05]  /*0900*/  @!P1 BRA `(.L_x_4) ;  /* 0x0000000000bc9947 */ /* 0x000fea0003800000 */
[----:B------:R-:W-:-:S05]  /*0910*/  VIADD R12, R9, 0xffffffff ;  /* 0xffffffff090c7836 */ /* 0x000fca0000000000 */
[----:B------:R-:W-:-:S13]  /*0920*/  ISETP.GE.U32.AND P0, PT, R12, 0x3, PT ;  /* 0x000000030c00780c */ /* 0x000fda0003f06070 */
[----:B0-----:R-:W0:Y:S01]  /*0930*/  @P0 LDC.64 R18, c[0x0][0x380] ;  /* 0x0000e000ff120b82 */ /* 0x001e220000000a00 */
[----:B-1----:R-:W-:Y:S01]  /*0940*/  @P0 R2UR UR4, R6 ;  /* 0x00000000060402ca */ /* 0x002fe200000e0000 */
[----:B--2---:R-:W-:Y:S01]  /*0950*/  @P0 IMAD.IADD R15, R29, 0x1, -R28 ;  /* 0x000000011d0f0824 */ /* 0x004fe200078e0a1c */
[----:B------:R-:W-:-:S03]  /*0960*/  @P0 R2UR UR5, R7 ;  /* 0x00000000070502ca */ /* 0x000fc600000e0000 */
[----:B0-----:R-:W-:-:S10]  /*0970*/  @P0 IMAD.WIDE R18, R15, 0x8, R18 ;  /* 0x000000080f120825 */ /* 0x001fd400078e0212 */
[----:B------:R-:W2:Y:S01]  /*0980*/  @P0 LDG.E.64 R24, desc[UR4][R18.64] ;  /* 0x0000000412180981 */ /* 0x000ea2000c1e1b00 */
[----:B------:R-:W-:Y:S01]  /*0990*/  @P0 R2UR UR6, R6 ;  /* 0x00000000060602ca */ /* 0x000fe200000e0000 */
[----:B------:R-:W-:Y:S01]  /*09a0*/  @P0 IMAD.WIDE R14, R27, 0x8, R4 ;  /* 0x000000081b0e0825 */ /* 0x000fe200078e0204 */
[----:B------:R-:W-:-:S04]  /*09b0*/  @P0 R2UR UR7, R7 ;  /* 0x00000000070702ca */ /* 0x000fc800000e0000 */
[----:B--2---:R-:W-:Y:S09]  /*09c0*/  @P0 ST.E.64 desc[UR4][R14.64], R24 ;  /* 0x000000180e000985 */ /* 0x004ff2000c101b04 */
[----:B------:R-:W2:Y:S04]  /*09d0*/  @P0 LDG.E.64 R22, desc[UR6][R18.64+0x8] ;  /* 0x0000080612160981 */ /* 0x000ea8000c1e1b00 */
[----:B--2---:R-:W-:Y:S04]  /*09e0*/  @P0 ST.E.64 desc[UR4][R14.64+0x8], R22 ;  /* 0x000008160e000985 */ /* 0x004fe8000c101b04 */
[----:B------:R-:W2:Y:S01]  /*09f0*/  @P0 LDG.E.64 R20, desc[UR6][R18.64+0x10] ;  /* 0x0000100612140981 */ /* 0x000ea2000c1e1b00 */
[----:B------:R-:W-:-:S03]  /*0a00*/  ISETP.NE.AND P1, PT, R10, RZ, PT ;  /* 0x000000ff0a00720c */ /* 0x000fc60003f25270 */
[----:B--2---:R0:W-:Y:S04]  /*0a10*/  @P0 ST.E.64 desc[UR4][R14.64+0x10], R20 ;  /* 0x000010140e000985 */ /* 0x0041e8000c101b04 */
[----:B0-----:R-:W2:Y:S01]  /*0a20*/  @P0 LDG.E.64 R20, desc[UR6][R18.64+0x18] ;  /* 0x0000180612140981 */ /* 0x001ea2000c1e1b00 */
[----:B------:R-:W-:Y:S02]  /*0a30*/  IMAD.MOV.U32 R25, RZ, RZ, R27 ;  /* 0x000000ffff197224 */ /* 0x000fe400078e001b */
[----:B------:R-:W-:Y:S02]  /*0a40*/  @P0 VIADD R27, R27, 0x4 ;  /* 0x000000041b1b0836 */ /* 0x000fe40000000000 */
[----:B------:R-:W-:Y:S02]  /*0a50*/  @P0 VIADD R28, R28, 0xfffffffc ;  /* 0xfffffffc1c1c0836 */ /* 0x000fe40000000000 */
[----:B------:R-:W-:Y:S01]  /*0a60*/  @P0 IMAD.MOV.U32 R25, RZ, RZ, R27 ;  /* 0x000000ffff190224 */ /* 0x000fe200078e001b */
[----:B--2---:R3:W-:Y:S01]  /*0a70*/  @P0 ST.E.64 desc[UR4][R14.64+0x18], R20 ;  /* 0x000018140e000985 */ /* 0x0047e2000c101b04 */
[----:B------:R-:W-:Y:S05]  /*0a80*/  @!P1 BRA `(.L_x_4) ;  /* 0x00000000005c9947 */ /* 0x000fea0003800000 */
[----:B---3--:R-:W0:Y:S01]  /*0a90*/  LDC.64 R14, c[0x0][0x380] ;  /* 0x0000e000ff0e7b82 */ /* 0x008e220000000a00 */
[----:B------:R-:W-:Y:S01]  /*0aa0*/  R2UR UR4, R6 ;  /* 0x00000000060472ca */ /* 0x000fe200000e0000 */
[----:B------:R-:W-:Y:S01]  /*0ab0*/  IMAD.IADD R19, R29, 0x1, -R28 ;  /* 0x000000011d137824 */ /* 0x000fe200078e0a1c */
[----:B------:R-:W-:-:S03]  /*0ac0*/  R2UR UR5, R7 ;  /* 0x00000000070572ca */ /* 0x000fc600000e0000 */
[----:B0-----:R-:W-:-:S10]  /*0ad0*/  IMAD.WIDE R18, R19, 0x8, R14 ;  /* 0x0000000813127825 */ /* 0x001fd400078e020e */
[----:B------:R-:W2:Y:S01]  /*0ae0*/  LDG.E.64 R20, desc[UR4][R18.64] ;  /* 0x0000000412147981 */ /* 0x000ea2000c1e1b00 */
[----:B------:R-:W-:Y:S01]  /*0af0*/  ISETP.NE.AND P0, PT, R10, 0x1, PT ;  /* 0x000000010a00780c */ /* 0x000fe20003f05270 */
[----:B------:R-:W-:-:S04]  /*0b00*/  IMAD.WIDE R14, R25, 0x8, R4 ;  /* 0x00000008190e7825 */ /* 0x000fc800078e0204 */
[----:B------:R-:W-:Y:S01]  /*0b10*/  VIADD R27, R25, 0x1 ;  /* 0x00000001191b7836 */ /* 0x000fe20000000000 */
[----:B--2---:R4:W-:Y:S07]  /*0b20*/  ST.E.64 desc[UR4][R14.64], R20 ;  /* 0x000000140e007985 */ /* 0x0049ee000c101b04 */
[----:B------:R-:W-:Y:S05]  /*0b30*/  @!P0 BRA `(.L_x_4) ;  /* 0x0000000000308947 */ /* 0x000fea0003800000 */
[----:B------:R-:W-:Y:S02]  /*0b40*/  R2UR UR4, R6 ;  /* 0x00000000060472ca */ /* 0x000fe400000e0000 */
[----:B------:R-:W-:-:S13]  /*0b50*/  R2UR UR5, R7 ;  /* 0x00000000070572ca */ /* 0x000fda00000e0000 */
[----:B----4-:R-:W2:Y:S01]  /*0b60*/  LDG.E.64 R20, desc[UR4][R18.64+0x8] ;  /* 0x0000080412147981 */ /* 0x010ea2000c1e1b00 */
[----:B------:R-:W-:Y:S01]  /*0b70*/  ISETP.NE.AND P0, PT, R10, 0x2, PT ;  /* 0x000000020a00780c */ /* 0x000fe20003f05270 */
[----:B------:R-:W-:Y:S02]  /*0b80*/  VIADD R27, R25, 0x2 ;  /* 0x00000002191b7836 */ /* 0x000fe40000000000 */
[----:B--2---:R0:W-:Y:S10]  /*0b90*/  ST.E.64 desc[UR4][R14.64+0x8], R20 ;  /* 0x000008140e007985 */ /* 0x0041f4000c101b04 */
[----:B------:R-:W-:Y:S05]  /*0ba0*/  @!P0 BRA `(.L_x_4) ;  /* 0x0000000000148947 */ /* 0x000fea0003800000 */
[----:B------:R-:W-:Y:S02]  /*0bb0*/  R2UR UR4, R6 ;  /* 0x00000000060472ca */ /* 0x000fe400000e0000 */
[----:B------:R-:W-:-:S13]  /*0bc0*/  R2UR UR5, R7 ;  /* 0x00000000070572ca */ /* 0x000fda00000e0000 */
[----:B------:R-:W2:Y:S01]  /*0bd0*/  LDG.E.64 R18, desc[UR4][R18.64+0x10] ;  /* 0x0000100412127981 */ /* 0x000ea2000c1e1b00 */
[----:B------:R-:W-:-:S03]  /*0be0*/  VIADD R27, R25, 0x3 ;  /* 0x00000003191b7836 */ /* 0x000fc60000000000 */
[----:B--2---:R1:W-:Y:S04]  /*0bf0*/  ST.E.64 desc[UR4][R14.64+0x10], R18 ;  /* 0x000010120e007985 */ /* 0x0043e8000c101b04 */
.L_x_4:
[----:B------:R-:W-:Y:S02]  /*0c00*/  VIADD R11, R11, 0x1 ;  /* 0x000000010b0b7836 */ /* 0x000fe40000000000 */
[----:B------:R-:W-:-:S03]  /*0c10*/  VIADD R13, R13, 0xffffffff ;  /* 0xffffffff0d0d7836 */ /* 0x000fc60000000000 */
[----:B------:R-:W-:-:S13]  /*0c20*/  ISETP.NE.AND P0, PT, R11, R0, PT ;  /* 0x000000000b00720c */ /* 0x000fda0003f05270 */
[----:B------:R-:W-:Y:S05]  /*0c30*/  @P0 BRA `(.L_x_6) ;  /* 0xfffffff400c80947 */ /* 0x000fea000383ffff */
[----:B------:R-:W-:Y:S05]  /*0c40*/  BSYNC.RECONVERGENT B0 ;  /* 0x0000000000007941 */ /* 0x000fea0003800200 */
.L_x_1:
[----:B------:R-:W-:Y:S01]  /*0c50*/  ISETP.NE.AND P0, PT, R0, RZ, PT ;  /* 0x000000ff0000720c */ /* 0x000fe20003f05270 */
[----:B------:R-:W-:Y:S01]  /*0c60*/  BSSY.RECONVERGENT B0, `(.L_x_7) ;  /* 0x00000aa000007945 */ /* 0x000fe20003800200 */
[----:B--2---:R-:W-:-:S11]  /*0c70*/  CS2R R24, SRZ ;  /* 0x0000000000187805 */ /* 0x004fd6000001ff00 */
[----:B------:R-:W-:Y:S05]  /*0c80*/  @!P0 BRA `(.L_x_8) ;  /* 0x00000008009c8947 */ /* 0x000fea0003800000 */
[----:B------:R-:W-:Y:S01]  /*0c90*/  IMAD R8, R0, R0, RZ ;  /* 0x0000000000087224 */ /* 0x000fe200078e02ff */
[----:B------:R-:W-:Y:S01]  /*0ca0*/  BSSY.RECONVERGENT B1, `(.L_x_9) ;  /* 0x0000054000017945 */ /* 0x000fe20003800200 */
[----:B------:R-:W-:Y:S01]  /*0cb0*/  IMAD.MOV.U32 R9, RZ, RZ, RZ ;  /* 0x000000ffff097224 */ /* 0x000fe200078e00ff */
[----:B------:R-:W-:Y:S02]  /*0cc0*/  CS2R R24, SRZ ;  /* 0x0000000000187805 */ /* 0x000fe4000001ff00 */
[C---:B------:R-:W-:Y:S02]  /*0cd0*/  ISETP.GE.U32.AND P1, PT, R8.reuse, 0x10, PT ;  /* 0x000000100800780c */ /* 0x040fe40003f26070 */
[----:B------:R-:W-:-:S04]  /*0ce0*/  VIMNMX.U32 R0, PT, PT, R8, 0x1, !PT ;  /* 0x0000000108007848 */ /* 0x000fc80007fe0000 */
[----:B------:R-:W-:-:S04]  /*0cf0*/  LOP3.LUT R3, R0, 0xd, RZ, 0xc0, !PT ;  /* 0x0000000d00037812 */ /* 0x000fc800078ec0ff */
[----:B------:R-:W-:-:S03]  /*0d00*/  ISETP.NE.AND P0, PT, R3, RZ, PT ;  /* 0x000000ff0300720c */ /* 0x000fc60003f05270 */
[----:B------:R-:W-:Y:S10]  /*0d10*/  @!P1 BRA `(.L_x_10) ;  /* 0x0000000400309947 */ /* 0x000ff40003800000 */
[----:B------:R-:W2:Y:S01]  /*0d20*/  LDCU.64 UR4, c[0x0][0x388] ;  /* 0x00007100ff0477ac */ /* 0x000ea20008000a00 */
[----:B------:R-:W-:Y:S02]  /*0d30*/  LOP3.LUT R9, R0, 0xfffffff0, RZ, 0xc0, !PT ;  /* 0xfffffff000097812 */ /* 0x000fe400078ec0ff */
[----:B------:R-:W-:Y:S02]  /*0d40*/  CS2R R24, SRZ ;  /* 0x0000000000187805 */ /* 0x000fe4000001ff00 */
[----:B01----:R-:W-:Y:S01]  /*0d50*/  IADD3 R18, P1, PT, R4, 0x40, RZ ;  /* 0x0000004004127810 */ /* 0x003fe20007f3e0ff */
[----:B------:R-:W-:-:S04]  /*0d60*/  IMAD.MOV R8, RZ, RZ, -R9 ;  /* 0x000000ffff087224 */ /* 0x000fc800078e0a09 */
[----:B------:R-:W-:Y:S01]  /*0d70*/  IMAD.X R19, RZ, RZ, R5, P1 ;  /* 0x000000ffff137224 */ /* 0x000fe200008e0605 */
[----:B--2---:R-:W-:-:S04]  /*0d80*/  UIADD3 UR4, UP0, UPT, UR4, 0x40, URZ ;  /* 0x0000004004047890 */ /* 0x004fc8000ff1e0ff */
[----:B------:R-:W-:Y:S02]  /*0d90*/  UIADD3.X UR5, UPT, UPT, URZ, UR5, URZ, UP0, !UPT ;  /* 0x00000005ff057290 */ /* 0x000fe400087fe4ff */
[----:B------:R-:W-:-:S04]  /*0da0*/  IMAD.U32 R16, RZ, RZ, UR4 ;  /* 0x00000004ff107e24 */ /* 0x000fc8000f8e00ff */
[----:B------:R-:W-:-:S07]  /*0db0*/  IMAD.U32 R13, RZ, RZ, UR5 ;  /* 0x00000005ff0d7e24 */ /* 0x000fce000f8e00ff */
.L_x_11:
[C---:B------:R-:W-:Y:S01]  /*0dc0*/  R2UR UR4, R6.reuse ;  /* 0x00000000060472ca */ /* 0x040fe200000e0000 */
[----:B------:R-:W-:Y:S01]  /*0dd0*/  IMAD.MOV.U32 R10, RZ, RZ, R18 ;  /* 0x000000ffff0a7224 */ /* 0x000fe200078e0012 */
[C---:B------:R-:W-:Y:S01]  /*0de0*/  R2UR UR5, R7.reuse ;  /* 0x00000000070572ca */ /* 0x040fe200000e0000 */
[----:B------:R-:W-:Y:S01]  /*0df0*/  IMAD.MOV.U32 R11, RZ, RZ, R19 ;  /* 0x000000ffff0b7224 */ /* 0x000fe200078e0013 */
[C---:B------:R-:W-:Y:S01]  /*0e00*/  R2UR UR6, R6.reuse ;  /* 0x00000000060672ca */ /* 0x040fe200000e0000 */
[----:B------:R-:W-:Y:S01]  /*0e10*/  IMAD.MOV.U32 R12, RZ, RZ, R16 ;  /* 0x000000ffff0c7224 */ /* 0x000fe200078e0010 */
[C---:B------:R-:W-:Y:S02]  /*0e20*/  R2UR UR7, R7.reuse ;  /* 0x00000000070772ca */ /* 0x040fe400000e0000 */
[----:B------:R-:W-:Y:S02]  /*0e30*/  R2UR UR8, R6 ;  /* 0x00000000060872ca */ /* 0x000fe400000e0000 */
[----:B------:R-:W-:-:S02]  /*0e40*/  R2UR UR9, R7 ;  /* 0x00000000070972ca */ /* 0x000fc400000e0000 */
[----:B------:R-:W-:Y:S02]  /*0e50*/  R2UR UR10, R6 ;  /* 0x00000000060a72ca */ /* 0x000fe400000e0000 */
[----:B------:R-:W-:Y:S01]  /*0e60*/  R2UR UR11, R7 ;  /* 0x00000000070b72ca */ /* 0x000fe200000e0000 */
[----:B---34-:R-:W2:Y:S04]  /*0e70*/  LD.E.64 R20, desc[UR4][R10.64+-0x40] ;  /* 0xffffc0040a147980 */ /* 0x018ea8000c101b00 */
[----:B------:R-:W2:Y:S04]  /*0e80*/  LDG.E.64 R14, desc[UR6][R12.64+-0x40] ;  /* 0xffffc0060c0e7981 */ /* 0x000ea8000c1e1b00 */
[----:B------:R-:W3:Y:S04]  /*0e90*/  LD.E.64 R18, desc[UR8][R10.64+-0x38] ;  /* 0xffffc8080a127980 */ /* 0x000ee8000c101b00 */
[----:B------:R-:W3:Y:S01]  /*0ea0*/  LDG.E.64 R22, desc[UR10][R12.64+-0x38] ;  /* 0xffffc80a0c167981 */ /* 0x000ee2000c1e1b00 */
[----:B--2---:R-:W-:-:S03]  /*0eb0*/  DFMA R24, R20, R14, R24 ;  /* 0x0000000e1418722b */ /* 0x004fc60000000018 */
[----:B------:R-:W2:Y:S04]  /*0ec0*/  LD.E.64 R14, desc[UR4][R10.64+-0x30] ;  /* 0xffffd0040a0e7980 */ /* 0x000ea8000c101b00 */
[----:B------:R-:W2:Y:S01]  /*0ed0*/  LDG.E.64 R20, desc[UR6][R12.64+-0x30] ;  /* 0xffffd0060c147981 */ /* 0x000ea2000c1e1b00 */
[----:B---3--:R-:W-:-:S03]  /*0ee0*/  DFMA R22, R18, R22, R24 ;  /* 0x000000161216722b */ /* 0x008fc60000000018 */
        /* <DEDUP_REMOVED lines=37> */
[----:B------:R0:W3:Y:S01]  /*1140*/  LDG.E.64 R24, desc[UR10][R12.64+0x38] ;  /* 0x0000380a0c187981 */ /* 0x0000e2000c1e1b00 */
[----:B------:R-:W-:Y:S01]  /*1150*/  VIADD R8, R8, 0x10 ;  /* 0x0000001008087836 */ /* 0x000fe20000000000 */
[----:B------:R-:W-:-:S04]  /*1160*/  IADD3 R16, P3, PT, R12, 0x80, RZ ;  /* 0x000000800c107810 */ /* 0x000fc80007f7e0ff */
[----:B------:R-:W-:Y:S01]  /*1170*/  ISETP.NE.AND P1, PT, R8, RZ, PT ;  /* 0x000000ff0800720c */ /* 0x000fe20003f25270 */
[----:B0-----:R-:W-:Y:S01]  /*1180*/  IMAD.X R13, RZ, RZ, R13, P3 ;  /* 0x000000ffff0d7224 */ /* 0x001fe200018e060d */
[----:B--2---:R-:W-:Y:S01]  /*1190*/  DFMA R14, R14, R18, R20 ;  /* 0x000000120e0e722b */ /* 0x004fe20000000014 */
[----:B------:R-:W-:-:S05]  /*11a0*/  IADD3 R18, P2, PT, R10, 0x80, RZ ;  /* 0x000000800a127810 */ /* 0x000fca0007f5e0ff */
[----:B------:R-:W-:Y:S02]  /*11b0*/  IMAD.X R19, RZ, RZ, R11, P2 ;  /* 0x000000ffff137224 */ /* 0x000fe400010e060b */
[----:B---3--:R-:W-:-:S03]  /*11c0*/  DFMA R24, R22, R24, R14 ;  /* 0x000000181618722b */ /* 0x008fc6000000000e */
[----:B------:R-:W-:Y:S08]  /*11d0*/  @P1 BRA `(.L_x_11) ;  /* 0xfffffff800f81947 */ /* 0x000ff0000383ffff */
.L_x_10:
[----:B------:R-:W-:Y:S05]  /*11e0*/  BSYNC.RECONVERGENT B1 ;  /* 0x0000000000017941 */ /* 0x000fea0003800200 */
.L_x_9:
[----:B------:R-:W-:Y:S05]  /*11f0*/  @!P0 BRA `(.L_x_8) ;  /* 0x0000000400408947 */ /* 0x000fea0003800000 */
[----:B------:R-:W-:Y:S01]  /*1200*/  ISETP.GE.U32.AND P0, PT, R3, 0x8, PT ;  /* 0x000000080300780c */ /* 0x000fe20003f06070 */
[----:B------:R-:W-:Y:S01]  /*1210*/  BSSY.RECONVERGENT B1, `(.L_x_12) ;  /* 0x0000028000017945 */ /* 0x000fe20003800200 */
[----:B------:R-:W-:-:S04]  /*1220*/  LOP3.LUT R8, R0, 0x5, RZ, 0xc0, !PT ;  /* 0x0000000500087812 */ /* 0x000fc800078ec0ff */
[----:B------:R-:W-:-:S07]  /*1230*/  ISETP.NE.AND P1, PT, R8, RZ, PT ;  /* 0x000000ff0800720c */ /* 0x000fce0003f25270 */
[----:B------:R-:W-:Y:S06]  /*1240*/  @!P0 BRA `(.L_x_13) ;  /* 0x0000000000908947 */ /* 0x000fec0003800000 */
[----:B------:R-:W2:Y:S01]  /*1250*/  LDC.64 R10, c[0x0][0x388] ;  /* 0x0000e200ff0a7b82 */ /* 0x000ea20000000a00 */
[C---:B-1----:R-:W-:Y:S01]  /*1260*/  R2UR UR4, R6.reuse ;  /* 0x00000000060472ca */ /* 0x042fe200000e0000 */
[----:B------:R-:W-:Y:S01]  /*1270*/  IMAD.WIDE.U32 R12, R9, 0x8, R4 ;  /* 0x00000008090c7825 */ /* 0x000fe200078e0004 */
[C---:B------:R-:W-:Y:S02]  /*1280*/  R2UR UR5, R7.reuse ;  /* 0x00000000070572ca */ /* 0x040fe400000e0000 */
[----:B------:R-:W-:Y:S02]  /*1290*/  R2UR UR6, R6 ;  /* 0x00000000060672ca */ /* 0x000fe400000e0000 */
[----:B------:R-:W-:-:S09]  /*12a0*/  R2UR UR7, R7 ;  /* 0x00000000070772ca */ /* 0x000fd200000e0000 */
[----:B0--34-:R-:W3:Y:S01]  /*12b0*/  LD.E.64 R14, desc[UR4][R12.64] ;  /* 0x000000040c0e7980 */ /* 0x019ee2000c101b00 */
[C---:B------:R-:W-:Y:S02]  /*12c0*/  R2UR UR8, R6.reuse ;  /* 0x00000000060872ca */ /* 0x040fe400000e0000 */
[----:B------:R-:W-:Y:S01]  /*12d0*/  R2UR UR9, R7 ;  /* 0x00000000070972ca */ /* 0x000fe200000e0000 */
[----:B------:R-:W4:Y:S01]  /*12e0*/  LD.E.64 R20, desc[UR4][R12.64+0x8] ;  /* 0x000008040c147980 */ /* 0x000f22000c101b00 */
[----:B--2---:R-:W-:Y:S01]  /*12f0*/  IMAD.WIDE.U32 R10, R9, 0x8, R10 ;  /* 0x00000008090a7825 */ /* 0x004fe200078e000a */
[----:B------:R-:W-:Y:S02]  /*1300*/  R2UR UR10, R6 ;  /* 0x00000000060a72ca */ /* 0x000fe400000e0000 */
[----:B------:R-:W2:Y:S04]  /*1310*/  LD.E.64 R26, desc[UR4][R12.64+0x38] ;  /* 0x000038040c1a7980 */ /* 0x000ea8000c101b00 */
[----:B------:R-:W3:Y:S01]  /*1320*/  LDG.E.64 R18, desc[UR6][R10.64] ;  /* 0x000000060a127981 */ /* 0x000ee2000c1e1b00 */
[----:B------:R-:W-:-:S03]  /*1330*/  R2UR UR11, R7 ;  /* 0x00000000070b72ca */ /* 0x000fc600000e0000 */
[----:B------:R-:W4:Y:S04]  /*1340*/  LDG.E.64 R22, desc[UR6][R10.64+0x8] ;  /* 0x000008060a167981 */ /* 0x000f28000c1e1b00 */
[----:B------:R-:W2:Y:S01]  /*1350*/  LDG.E.64 R28, desc[UR6][R10.64+0x38] ;  /* 0x000038060a1c7981 */ /* 0x000ea2000c1e1b00 */
[----:B---3--:R-:W-:-:S03]  /*1360*/  DFMA R24, R14, R18, R24 ;  /* 0x000000120e18722b */ /* 0x008fc60000000018 */
[----:B------:R-:W3:Y:S04]  /*1370*/  LD.E.64 R14, desc[UR8][R12.64+0x10] ;  /* 0x000010080c0e7980 */ /* 0x000ee8000c101b00 */
[----:B------:R-:W3:Y:S01]  /*1380*/  LDG.E.64 R18, desc[UR10][R10.64+0x10] ;  /* 0x0000100a0a127981 */ /* 0x000ee2000c1e1b00 */
[----:B----4-:R-:W-:-:S03]  /*1390*/  DFMA R24, R20, R22, R24 ;  /* 0x000000161418722b */ /* 0x010fc60000000018 */
[----:B------:R-:W4:Y:S04]  /*13a0*/  LD.E.64 R20, desc[UR4][R12.64+0x18] ;  /* 0x000018040c147980 */ /* 0x000f28000c101b00 */
[----:B------:R-:W4:Y:S01]  /*13b0*/  LDG.E.64 R22, desc[UR6][R10.64+0x18] ;  /* 0x000018060a167981 */ /* 0x000f22000c1e1b00 */
        /* <DEDUP_REMOVED lines=9> */
[----:B----4-:R-:W-:Y:S01]  /*1450*/  DFMA R14, R20, R22, R14 ;  /* 0x00000016140e722b */ /* 0x010fe2000000000e */
[----:B------:R-:W-:-:S07]  /*1460*/  VIADD R9, R9, 0x8 ;  /* 0x0000000809097836 */ /* 0x000fce0000000000 */
[----:B---3--:R-:W-:-:S08]  /*1470*/  DFMA R24, R18, R24, R14 ;  /* 0x000000181218722b */ /* 0x008fd0000000000e */
[----:B--2---:R-:W-:-:S11]  /*1480*/  DFMA R24, R26, R28, R24 ;  /* 0x0000001c1a18722b */ /* 0x004fd60000000018 */
.L_x_13:
[----:B------:R-:W-:Y:S05]  /*1490*/  BSYNC.RECONVERGENT B1 ;  /* 0x0000000000017941 */ /* 0x000fea0003800200 */
.L_x_12:
[----:B------:R-:W-:Y:S05]  /*14a0*/  @!P1 BRA `(.L_x_8) ;  /* 0x0000000000949947 */ /* 0x000fea0003800000 */
[----:B------:R-:W-:-:S13]  /*14b0*/  ISETP.GE.U32.AND P0, PT, R8, 0x4, PT ;  /* 0x000000040800780c */ /* 0x000fda0003f06070 */
[----:B------:R-:W2:Y:S01]  /*14c0*/  @P0 LDC.64 R10, c[0x0][0x388] ;  /* 0x0000e200ff0a0b82 */ /* 0x000ea20000000a00 */
[C---:B-1----:R-:W-:Y:S01]  /*14d0*/  @P0 R2UR UR4, R6.reuse ;  /* 0x00000000060402ca */ /* 0x042fe200000e0000 */
[----:B------:R-:W-:Y:S01]  /*14e0*/  @P0 IMAD.WIDE.U32 R12, R9, 0x8, R4 ;  /* 0x00000008090c0825 */ /* 0x000fe200078e0004 */
[C---:B------:R-:W-:Y:S02]  /*14f0*/  @P0 R2UR UR5, R7.reuse ;  /* 0x00000000070502ca */ /* 0x040fe400000e0000 */
[----:B------:R-:W-:Y:S02]  /*1500*/  @P0 R2UR UR6, R6 ;  /* 0x00000000060602ca */ /* 0x000fe400000e0000 */
[----:B------:R-:W-:-:S09]  /*1510*/  @P0 R2UR UR7, R7 ;  /* 0x00000000070702ca */ /* 0x000fd200000e0000 */
[----:B0--34-:R-:W3:Y:S01]  /*1520*/  @P0 LD.E.64 R14, desc[UR4][R12.64] ;  /* 0x000000040c0e0980 */ /* 0x019ee2000c101b00 */
[----:B------:R-:W-:Y:S02]  /*1530*/  LOP3.LUT R0, R0, 0x1, RZ, 0xc0, !PT ;  /* 0x0000000100007812 */ /* 0x000fe400078ec0ff */
[----:B------:R-:W-:Y:S01]  /*1540*/  @P0 R2UR UR8, R6 ;  /* 0x00000000060802ca */ /* 0x000fe200000e0000 */
[----:B------:R-:W4:Y:S01]  /*1550*/  @P0 LD.E.64 R26, desc[UR4][R12.64+0x8] ;  /* 0x000008040c1a0980 */ /* 0x000f22000c101b00 */
[----:B--2---:R-:W-:-:S05]  /*1560*/  @P0 IMAD.WIDE.U32 R10, R9, 0x8, R10 ;  /* 0x00000008090a0825 */ /* 0x004fca00078e000a */
[----:B------:R-:W3:Y:S01]  /*1570*/  @P0 LDG.E.64 R20, desc[UR6][R10.64] ;  /* 0x000000060a140981 */ /* 0x000ee2000c1e1b00 */
[----:B------:R-:W-:Y:S02]  /*1580*/  ISETP.NE.U32.AND P1, PT, R0, 0x1, PT ;  /* 0x000000010000780c */ /* 0x000fe40003f25070 */
[C---:B------:R-:W-:Y:S01]  /*1590*/  @P0 R2UR UR9, R7.reuse ;  /* 0x00000000070902ca */ /* 0x040fe200000e0000 */
[----:B------:R-:W4:Y:S01]  /*15a0*/  @P0 LDG.E.64 R28, desc[UR6][R10.64+0x8] ;  /* 0x000008060a1c0981 */ /* 0x000f22000c1e1b00 */
[----:B------:R-:W-:Y:S02]  /*15b0*/  @P0 R2UR UR10, R6 ;  /* 0x00000000060a02ca */ /* 0x000fe400000e0000 */
[----:B------:R-:W-:-:S07]  /*15c0*/  @P0 R2UR UR11, R7 ;  /* 0x00000000070b02ca */ /* 0x000fce00000e0000 */
[----:B------:R-:W0:Y:S01]  /*15d0*/  @!P1 LDC.64 R18, c[0x0][0x388] ;  /* 0x0000e200ff129b82 */ /* 0x000e220000000a00 */
[----:B------:R-:W-:-:S05]  /*15e0*/  @P0 VIADD R9, R9, 0x4 ;  /* 0x0000000409090836 */ /* 0x000fca0000000000 */
[----:B------:R-:W2:Y:S01]  /*15f0*/  @P0 LDG.E.64 R22, desc[UR10][R10.64+0x10] ;  /* 0x0000100a0a160981 */ /* 0x000ea2000c1e1b00 */
[----:B------:R-:W-:Y:S02]  /*1600*/  @!P1 R2UR UR10, R6 ;  /* 0x00000000060a92ca */ /* 0x000fe400000e0000 */
[----:B------:R-:W-:Y:S01]  /*1610*/  @!P1 R2UR UR11, R7 ;  /* 0x00000000070b92ca */ /* 0x000fe200000e0000 */
[----:B------:R-:W5:Y:S01]  /*1620*/  @P0 LDG.E.64 R10, desc[UR6][R10.64+0x18] ;  /* 0x000018060a0a0981 */ /* 0x000f62000c1e1b00 */
[----:B0-----:R-:W-:-:S04]  /*1630*/  @!P1 IMAD.WIDE.U32 R18, R9, 0x8, R18 ;  /* 0x0000000809129825 */ /* 0x001fc800078e0012 */
[----:B------:R-:W-:-:S07]  /*1640*/  @!P1 IMAD.WIDE.U32 R8, R9, 0x8, R4 ;  /* 0x0000000809089825 */ /* 0x000fce00078e0004 */
[----:B------:R-:W5:Y:S01]  /*1650*/  @!P1 LDG.E.64 R18, desc[UR10][R18.64] ;  /* 0x0000000a12129981 */ /* 0x000f62000c1e1b00 */
[----:B---3--:R-:W-:-:S03]  /*1660*/  @P0 DFMA R14, R14, R20, R24 ;  /* 0x000000140e0e022b */ /* 0x008fc60000000018 */
[----:B------:R-:W2:Y:S01]  /*1670*/  @P0 LD.E.64 R20, desc[UR8][R12.64+0x10] ;  /* 0x000010080c140980 */ /* 0x000ea2000c101b00 */
[----:B------:R-:W-:Y:S02]  /*1680*/  @!P1 R2UR UR8, R6 ;  /* 0x00000000060892ca */ /* 0x000fe400000e0000 */
[----:B------:R-:W-:Y:S01]  /*1690*/  @!P1 R2UR UR9, R7 ;  /* 0x00000000070992ca */ /* 0x000fe200000e0000 */
[----:B------:R-:W5:-:S12]  /*16a0*/  @P0 LD.E.64 R12, desc[UR4][R12.64+0x18] ;  /* 0x000018040c0c0980 */ /* 0x000f58000c101b00 */
[----:B------:R-:W3:Y:S01]  /*16b0*/  @!P1 LD.E.64 R8, desc[UR8][R8.64] ;  /* 0x0000000808089980 */ /* 0x000ee2000c101b00 */
[----:B----4-:R-:W-:-:S08]  /*16c0*/  @P0 DFMA R14, R26, R28, R14 ;  /* 0x0000001c1a0e022b */ /* 0x010fd0000000000e */
[----:B--2---:R-:W-:-:S08]  /*16d0*/  @P0 DFMA R14, R20, R22, R14 ;  /* 0x00000016140e022b */ /* 0x004fd0000000000e */
[----:B-----5:R-:W-:-:S08]  /*16e0*/  @P0 DFMA R24, R12, R10, R14 ;  /* 0x0000000a0c18022b */ /* 0x020fd0000000000e */
[----:B---3--:R-:W-:-:S11]  /*16f0*/  @!P1 DFMA R24, R8, R18, R24 ;  /* 0x000000120818922b */ /* 0x008fd60000000018 */
.L_x_8:
[----:B------:R-:W-:Y:S05]  /*1700*/  BSYNC.RECONVERGENT B0 ;  /* 0x0000000000007941 */ /* 0x000fea0003800200 */
.L_x_7:
[----:B------:R-:W2:Y:S01]  /*1710*/  LDCU.64 UR4, c[0x0][0x390] ;  /* 0x00007200ff0477ac */ /* 0x000ea20008000a00 */
[----:B------:R-:W5:Y:S01]  /*1720*/  LDC.64 R8, c[0x0][0x380] ;  /* 0x0000e000ff087b82 */ /* 0x000f620000000a00 */
[----:B------:R-:W-:Y:S01]  /*1730*/  MOV R0, 0x8 ;  /* 0x0000000800007802 */ /* 0x000fe20000000f00 */
[----:B--2---:R-:W2:Y:S01]  /*1740*/  F2I.F64.TRUNC R3, UR4 ;  /* 0x0000000400037d11 */ /* 0x004ea2000830d100 */
[----:B-1----:R-:W-:Y:S02]  /*1750*/  R2UR UR4, R6 ;  /* 0x00000000060472ca */ /* 0x002fe400000e0000 */
[----:B------:R-:W-:-:S03]  /*1760*/  R2UR UR5, R7 ;  /* 0x00000000070572ca */ /* 0x000fc600000e0000 */
[----:B------:R1:W0:Y:S01]  /*1770*/  LDC.64 R6, c[0x4][R0] ;  /* 0x0100000000067b82 */ /* 0x0002220000000a00 */
[----:B--2---:R-:W-:-:S04]  /*1780*/  IMAD R3, R2, R3, R17 ;  /* 0x0000000302037224 */ /* 0x004fc800078e0211 */
[----:B-----5:R-:W-:-:S05]  /*1790*/  IMAD.WIDE R2, R3, 0x8, R8 ;  /* 0x0000000803027825 */ /* 0x020fca00078e0208 */
[----:B------:R1:W-:Y:S02]  /*17a0*/  STG.E.64 desc[UR4][R2.64], R24 ;  /* 0x0000001802007986 */ /* 0x0003e4000c101b04 */
[----:B0--34-:R-:W-:-:S07]  /*17b0*/  LEPC R20, `(.L_x_14) ;  /* 0x000000001014794e */ /* 0x019fce0000000000 */
[----:B-1----:R-:W-:Y:S05]  /*17c0*/  CALL.ABS.NOINC R6 ;  /* 0x0000000006007343 */ /* 0x002fea0003c00000 */
.L_x_14:
[----:B------:R-:W-:Y:S05]  /*17d0*/  EXIT ;  /* 0x000000000000794d */ /* 0x000fea0003800000 */
.L_x_15:
[----:B------:R-:W-:-:S00]  /*17e0*/  BRA `(.L_x_15) ;  /* 0xfffffffc00fc7947 */ /* 0x000fc0000383ffff */
[----:B------:R-:W-:-:S00]  /*17f0*/  NOP ;  /* 0x0000000000007918 */ /* 0x000fc00000000000 */
        /* <DEDUP_REMOVED lines=8> */
.L_x_109:


//--------------------- .text._Z9rotatePicPdS_ddddd --------------------------
	.section	.text._Z9rotatePicPdS_ddddd,"ax",@progbits
	.align	128
        .global         _Z9rotatePicPdS_ddddd
        .type           _Z9rotatePicPdS_ddddd,@function
        .size           _Z9rotatePicPdS_ddddd,(.L_x_106 - _Z9rotatePicPdS_ddddd)
        .other          _Z9rotatePicPdS_ddddd,@"STO_CUDA_ENTRY STV_DEFAULT"
_Z9rotatePicPdS_ddddd:
.text._Z9rotatePicPdS_ddddd:
[----:B------:R-:W0:Y:S01]  /*0000*/  LDC R1, c[0x0][0x37c] ;  /* 0x0000df00ff017b82 */ /* 0x000e220000000800 */
[----:B------:R-:W1:Y:S01]  /*0010*/  MUFU.RCP64H R3, 180 ;  /* 0x4066800000037908 */ /* 0x000e620000001800 */
[----:B------:R-:W-:-:S06]  /*0020*/  IMAD.MOV.U32 R6, RZ, RZ, 0x0 ;  /* 0x00000000ff067424 */ /* 0x000fcc00078e00ff */
[----:B------:R-:W2:Y:S01]  /*0030*/  LDC.64 R8, c[0x0][0x3b0] ;  /* 0x0000ec00ff087b82 */ /* 0x000ea20000000a00 */
[----:B------:R-:W-:Y:S02]  /*0040*/  IMAD.MOV.U32 R7, RZ, RZ, 0x40668000 ;  /* 0x40668000ff077424 */ /* 0x000fe400078e00ff */
[----:B------:R-:W-:Y:S02]  /*0050*/  IMAD.MOV.U32 R2, RZ, RZ, 0x1 ;  /* 0x00000001ff027424 */ /* 0x000fe400078e00ff */
[----:B0-----:R-:W-:-:S03]  /*0060*/  VIADD R1, R1, 0xffffffd8 ;  /* 0xffffffd801017836 */ /* 0x001fc60000000000 */
[----:B------:R-:W0:Y:S01]  /*0070*/  LDC R10, c[0x0][0x3b4] ;  /* 0x0000ed00ff0a7b82 */ /* 0x000e220000000800 */
[----:B-1----:R-:W-:-:S08]  /*0080*/  DFMA R4, R2, -R6, 1 ;  /* 0x3ff000000204742b */ /* 0x002fd00000000806 */
[----:B------:R-:W-:-:S08]  /*0090*/  DFMA R4, R4, R4, R4 ;  /* 0x000000040404722b */ /* 0x000fd00000000004 */
[----:B------:R-:W-:Y:S01]  /*00a0*/  DFMA R4, R2, R4, R2 ;  /* 0x000000040204722b */ /* 0x000fe20000000002 */
[----:B0-----:R-:W-:-:S07]  /*00b0*/  FSETP.GEU.AND P1, PT, |R10|, 6.5827683646048100446e-37, PT ;  /* 0x036000000a00780b */ /* 0x001fce0003f2e200 */
[----:B------:R-:W-:-:S08]  /*00c0*/  DFMA R2, R4, -R6, 1 ;  /* 0x3ff000000402742b */ /* 0x000fd00000000806 */
[----:B------:R-:W-:-:S08]  /*00d0*/  DFMA R2, R4, R2, R4 ;  /* 0x000000020402722b */ /* 0x000fd00000000004 */
[----:B--2---:R-:W-:-:S08]  /*00e0*/  DMUL R4, R2, R8 ;  /* 0x0000000802047228 */ /* 0x004fd00000000000 */
[----:B------:R-:W-:-:S08]  /*00f0*/  DFMA R6, R4, -180, R8 ;  /* 0xc06680000406782b */ /* 0x000fd00000000008 */
[----:B------:R-:W-:-:S10]  /*0100*/  DFMA R2, R2, R6, R4 ;  /* 0x000000060202722b */ /* 0x000fd40000000004 */
[----:B------:R-:W-:-:S05]  /*0110*/  FFMA R0, RZ, 3.6015625, R3 ;  /* 0x40668000ff007823 */ /* 0x000fca0000000003 */
[----:B------:R-:W-:-:S13]  /*0120*/  FSETP.GT.AND P0, PT, |R0|, 1.469367938527859385e-39, PT ;  /* 0x001000000000780b */ /* 0x000fda0003f04200 */
[----:B------:R-:W-:Y:S05]  /*0130*/  @P0 BRA P1, `(.L_x_16) ;  /* 0x0000000000100947 */ /* 0x000fea0000800000 */
[----:B------:R-:W-:-:S07]  /*0140*/  MOV R0, 0x160 ;  /* 0x0000016000007802 */ /* 0x000fce0000000f00 */
[----:B------:R-:W-:Y:S05]  /*0150*/  CALL.REL.NOINC `($__internal_0_$__cuda_sm20_div_rn_f64_full) ;  /* 0x0000002800587944 */ /* 0x000fea0003c00000 */
[----:B------:R-:W-:Y:S02]  /*0160*/  IMAD.MOV.U32 R2, RZ, RZ, R6 ;  /* 0x000000ffff027224 */ /* 0x000fe400078e0006 */
[----:B------:R-:W-:-:S07]  /*0170*/  IMAD.MOV.U32 R3, RZ, RZ, R7 ;  /* 0x000000ffff037224 */ /* 0x000fce00078e0007 */
.L_x_16:
[----:B------:R-:W-:Y:S01]  /*0180*/  UMOV UR4, 0x54442d18 ;  /* 0x54442d1800047882 */ /* 0x000fe20000000000 */
[----:B------:R-:W-:Y:S01]  /*0190*/  UMOV UR5, 0x400921fb ;  /* 0x400921fb00057882 */ /* 0x000fe20000000000 */
[----:B------:R-:W0:Y:S01]  /*01a0*/  LDCU.64 UR8, c[0x0][0x358] ;  /* 0x00006b00ff0877ac */ /* 0x000e220008000a00 */
[----:B------:R-:W-:-:S08]  /*01b0*/  DMUL R18, R2, UR4 ;  /* 0x0000000402127c28 */ /* 0x000fd00008000000 */
[----:B------:R-:W-:-:S14]  /*01c0*/  DSETP.NEU.AND P0, PT, |R18|, +INF , PT ;  /* 0x7ff000001200742a */ /* 0x000fdc0003f0d200 */
[----:B------:R-:W-:Y:S01]  /*01d0*/  @!P0 DMUL R2, RZ, R18 ;  /* 0x00000012ff028228 */ /* 0x000fe20000000000 */
[----:B------:R-:W-:Y:S01]  /*01e0*/  @!P0 IMAD.MOV.U32 R0, RZ, RZ, 0x1 ;  /* 0x00000001ff008424 */ /* 0x000fe200078e00ff */
[----:B0-----:R-:W-:Y:S09]  /*01f0*/  @!P0 BRA `(.L_x_17) ;  /* 0x0000000000548947 */ /* 0x001ff20003800000 */
[----:B------:R-:W-:Y:S01]  /*0200*/  UMOV UR4, 0x6dc9c883 ;  /* 0x6dc9c88300047882 */ /* 0x000fe20000000000 */
[----:B------:R-:W-:Y:S01]  /*0210*/  UMOV UR5, 0x3fe45f30 ;  /* 0x3fe45f3000057882 */ /* 0x000fe20000000000 */
[C---:B------:R-:W-:Y:S02]  /*0220*/  DSETP.GE.AND P0, PT, |R18|.reuse, 2.14748364800000000000e+09, PT ;  /* 0x41e000001200742a */ /* 0x040fe40003f06200 */
[----:B------:R-:W-:Y:S01]  /*0230*/  DMUL R4, R18, UR4 ;  /* 0x0000000412047c28 */ /* 0x000fe20008000000 */
[----:B------:R-:W-:Y:S01]  /*0240*/  UMOV UR4, 0x54442d18 ;  /* 0x54442d1800047882 */ /* 0x000fe20000000000 */
[----:B------:R-:W-:-:S04]  /*0250*/  UMOV UR5, 0x3ff921fb ;  /* 0x3ff921fb00057882 */ /* 0x000fc80000000000 */
[----:B------:R-:W0:Y:S08]  /*0260*/  F2I.F64 R0, R4 ;  /* 0x0000000400007311 */ /* 0x000e300000301100 */
[----:B0-----:R-:W0:Y:S02]  /*0270*/  I2F.F64 R2, R0 ;  /* 0x0000000000027312 */ /* 0x001e240000201c00 */
[----:B0-----:R-:W-:Y:S01]  /*0280*/  DFMA R6, R2, -UR4, R18 ;  /* 0x8000000402067c2b */ /* 0x001fe20008000012 */
[----:B------:R-:W-:Y:S01]  /*0290*/  UMOV UR4, 0x33145c00 ;  /* 0x33145c0000047882 */ /* 0x000fe20000000000 */
[----:B------:R-:W-:-:S06]  /*02a0*/  UMOV UR5, 0x3c91a626 ;  /* 0x3c91a62600057882 */ /* 0x000fcc0000000000 */
[----:B------:R-:W-:Y:S01]  /*02b0*/  DFMA R6, R2, -UR4, R6 ;  /* 0x8000000402067c2b */ /* 0x000fe20008000006 */
[----:B------:R-:W-:Y:S01]  /*02c0*/  UMOV UR4, 0x252049c0 ;  /* 0x252049c000047882 */ /* 0x000fe20000000000 */
[----:B------:R-:W-:-:S06]  /*02d0*/  UMOV UR5, 0x397b839a ;  /* 0x397b839a00057882 */ /* 0x000fcc0000000000 */
[----:B------:R-:W-:Y:S01]  /*02e0*/  DFMA R2, R2, -UR4, R6 ;  /* 0x8000000402027c2b */ /* 0x000fe20008000006 */
[----:B------:R-:W-:Y:S10]  /*02f0*/  @!P0 BRA `(.L_x_18) ;  /* 0x0000000000108947 */ /* 0x000ff40003800000 */
[----:B------:R-:W-:Y:S01]  /*0300*/  IMAD.MOV.U32 R0, RZ, RZ, R18 ;  /* 0x000000ffff007224 */ /* 0x000fe200078e0012 */
[----:B------:R-:W-:Y:S01]  /*0310*/  MOV R8, 0x340 ;  /* 0x0000034000087802 */ /* 0x000fe20000000f00 */
[----:B------:R-:W-:-:S07]  /*0320*/  IMAD.MOV.U32 R10, RZ, RZ, R19 ;  /* 0x000000ffff0a7224 */ /* 0x000fce00078e0013 */
[----:B------:R-:W-:Y:S05]  /*0330*/  CALL.REL.NOINC `($_Z9rotatePicPdS_ddddd$__internal_trig_reduction_slowpathd) ;  /* 0x0000003400e07944 */ /* 0x000fea0003c00000 */
.L_x_18:
[----:B------:R-:W-:-:S07]  /*0340*/  VIADD R0, R0, 0x1 ;  /* 0x0000000100007836 */ /* 0x000fce0000000000 */
.L_x_17:
[----:B------:R-:W0:Y:S01]  /*0350*/  LDCU.64 UR4, c[0x4][0x18] ;  /* 0x01000300ff0477ac */ /* 0x000e220008000a00 */
[----:B------:R-:W-:-:S05]  /*0360*/  IMAD.SHL.U32 R4, R0, 0x40, RZ ;  /* 0x0000004000047824 */ /* 0x000fca00078e00ff */
[----:B------:R-:W-:-:S04]  /*0370*/  LOP3.LUT R4, R4, 0x40, RZ, 0xc0, !PT ;  /* 0x0000004004047812 */ /* 0x000fc800078ec0ff */
[----:B0-----:R-:W-:-:S05]  /*0380*/  IADD3 R16, P0, PT, R4, UR4, RZ ;  /* 0x0000000404107c10 */ /* 0x001fca000ff1e0ff */
[----:B------:R-:W-:-:S05]  /*0390*/  IMAD.X R17, RZ, RZ, UR5, P0 ;  /* 0x00000005ff117e24 */ /* 0x000fca00080e06ff */
[----:B------:R-:W2:Y:S04]  /*03a0*/  LDG.E.128.CONSTANT R12, desc[UR8][R16.64] ;  /* 0x00000008100c7981 */ /* 0x000ea8000c1e9d00 */
[----:B------:R-:W3:Y:S04]  /*03b0*/  LDG.E.128.CONSTANT R8, desc[UR8][R16.64+0x10] ;  /* 0x0000100810087981 */ /* 0x000ee8000c1e9d00 */
[----:B------:R-:W4:Y:S01]  /*03c0*/  LDG.E.128.CONSTANT R4, desc[UR8][R16.64+0x20] ;  /* 0x0000200810047981 */ /* 0x000f22000c1e9d00 */
[----:B------:R-:W-:Y:S01]  /*03d0*/  LOP3.LUT R20, R0, 0x1, RZ, 0xc0, !PT ;  /* 0x0000000100147812 */ /* 0x000fe200078ec0ff */
[----:B------:R-:W-:Y:S01]  /*03e0*/  IMAD.MOV.U32 R22, RZ, RZ, 0x20fd8164 ;  /* 0x20fd8164ff167424 */ /* 0x000fe200078e00ff */
[----:B------:R-:W-:Y:S01]  /*03f0*/  DSETP.NEU.AND P1, PT, |R18|, +INF , PT ;  /* 0x7ff000001200742a */ /* 0x000fe20003f2d200 */
[----:B------:R-:W-:Y:S01]  /*0400*/  IMAD.MOV.U32 R23, RZ, RZ, 0x3da8ff83 ;  /* 0x3da8ff83ff177424 */ /* 0x000fe200078e00ff */
[----:B------:R-:W-:Y:S01]  /*0410*/  ISETP.NE.U32.AND P0, PT, R20, 0x1, PT ;  /* 0x000000011400780c */ /* 0x000fe20003f05070 */
[----:B------:R-:W-:-:S03]  /*0420*/  DMUL R20, R2, R2 ;  /* 0x0000000202147228 */ /* 0x000fc60000000000 */
[----:B------:R-:W-:Y:S02]  /*0430*/  FSEL R22, R22, -8.06006814911005101289e+34, !P0 ;  /* 0xf9785eba16167808 */ /* 0x000fe40004000000 */
[----:B------:R-:W-:-:S06]  /*0440*/  FSEL R23, -R23, 0.11223486810922622681, !P0 ;  /* 0x3de5db6517177808 */ /* 0x000fcc0004000100 */
[----:B--2---:R-:W-:-:S08]  /*0450*/  DFMA R12, R20, R22, R12 ;  /* 0x00000016140c722b */ /* 0x004fd0000000000c */
[----:B------:R-:W-:-:S08]  /*0460*/  DFMA R12, R20, R12, R14 ;  /* 0x0000000c140c722b */ /* 0x000fd0000000000e */
[----:B---3--:R-:W-:-:S08]  /*0470*/  DFMA R8, R20, R12, R8 ;  /* 0x0000000c1408722b */ /* 0x008fd00000000008 */
[----:B------:R-:W-:-:S08]  /*0480*/  DFMA R8, R20, R8, R10 ;  /* 0x000000081408722b */ /* 0x000fd0000000000a */
[----:B----4-:R-:W-:-:S08]  /*0490*/  DFMA R4, R20, R8, R4 ;  /* 0x000000081404722b */ /* 0x010fd00000000004 */
[----:B------:R-:W-:-:S08]  /*04a0*/  DFMA R4, R20, R4, R6 ;  /* 0x000000041404722b */ /* 0x000fd00000000006 */
[----:B------:R-:W-:Y:S02]  /*04b0*/  DFMA R2, R4, R2, R2 ;  /* 0x000000020402722b */ /* 0x000fe40000000002 */
[----:B------:R-:W-:-:S10]  /*04c0*/  DFMA R4, R20, R4, 1 ;  /* 0x3ff000001404742b */ /* 0x000fd40000000004 */
[----:B------:R-:W-:Y:S02]  /*04d0*/  FSEL R6, R4, R2, !P0 ;  /* 0x0000000204067208 */ /* 0x000fe40004000000 */
[----:B------:R-:W-:Y:S01]  /*04e0*/  FSEL R7, R5, R3, !P0 ;  /* 0x0000000305077208 */ /* 0x000fe20004000000 */
[----:B------:R-:W-:Y:S01]  /*04f0*/  @!P1 DMUL R2, RZ, R18 ;  /* 0x00000012ff029228 */ /* 0x000fe20000000000 */
[----:B------:R-:W-:Y:S01]  /*0500*/  LOP3.LUT P0, RZ, R0, 0x2, RZ, 0xc0, !PT ;  /* 0x0000000200ff7812 */ /* 0x000fe2000780c0ff */
[----:B------:R-:W-:-:S03]  /*0510*/  @!P1 IMAD.MOV.U32 R0, RZ, RZ, RZ ;  /* 0x000000ffff009224 */ /* 0x000fc600078e00ff */
[----:B------:R-:W-:-:S10]  /*0520*/  DADD R4, RZ, -R6 ;  /* 0x00000000ff047229 */ /* 0x000fd40000000806 */
[----:B------:R-:W-:Y:S02]  /*0530*/  FSEL R16, R6, R4, !P0 ;  /* 0x0000000406107208 */ /* 0x000fe40004000000 */
[----:B------:R-:W-:Y:S01]  /*0540*/  FSEL R17, R7, R5, !P0 ;  /* 0x0000000507117208 */ /* 0x000fe20004000000 */
[----:B------:R-:W-:Y:S06]  /*0550*/  @!P1 BRA `(.L_x_19) ;  /* 0x0000000000509947 */ /* 0x000fec0003800000 */
        /* <DEDUP_REMOVED lines=20> */
.L_x_19:
[----:B------:R-:W0:Y:S01]  /*06a0*/  LDCU.64 UR4, c[0x4][0x18] ;  /* 0x01000300ff0477ac */ /* 0x000e220008000a00 */
[----:B------:R-:W-:-:S05]  /*06b0*/  IMAD.SHL.U32 R4, R0, 0x40, RZ ;  /* 0x0000004000047824 */ /* 0x000fca00078e00ff */
[----:B------:R-:W-:-:S04]  /*06c0*/  LOP3.LUT R4, R4, 0x40, RZ, 0xc0, !PT ;  /* 0x0000004004047812 */ /* 0x000fc800078ec0ff */
[----:B0-----:R-:W-:-:S05]  /*06d0*/  IADD3 R18, P0, PT, R4, UR4, RZ ;  /* 0x0000000404127c10 */ /* 0x001fca000ff1e0ff */
[----:B------:R-:W-:-:S05]  /*06e0*/  IMAD.X R19, RZ, RZ, UR5, P0 ;  /* 0x00000005ff137e24 */ /* 0x000fca00080e06ff */
[----:B------:R-:W2:Y:S04]  /*06f0*/  LDG.E.128.CONSTANT R12, desc[UR8][R18.64] ;  /* 0x00000008120c7981 */ /* 0x000ea8000c1e9d00 */
[----:B------:R-:W3:Y:S04]  /*0700*/  LDG.E.128.CONSTANT R8, desc[UR8][R18.64+0x10] ;  /* 0x0000100812087981 */ /* 0x000ee8000c1e9d00 */
[----:B------:R0:W4:Y:S01]  /*0710*/  LDG.E.128.CONSTANT R4, desc[UR8][R18.64+0x20] ;  /* 0x0000200812047981 */ /* 0x000122000c1e9d00 */
[----:B------:R-:W-:Y:S01]  /*0720*/  LOP3.LUT R20, R0, 0x1, RZ, 0xc0, !PT ;  /* 0x0000000100147812 */ /* 0x000fe200078ec0ff */
[----:B------:R-:W-:Y:S01]  /*0730*/  IMAD.MOV.U32 R22, RZ, RZ, 0x20fd8164 ;  /* 0x20fd8164ff167424 */ /* 0x000fe200078e00ff */
[----:B------:R-:W1:Y:S01]  /*0740*/  LDCU UR4, c[0x0][0x364] ;  /* 0x00006c80ff0477ac */ /* 0x000e620008000800 */
[----:B------:R-:W-:Y:S01]  /*0750*/  IMAD.MOV.U32 R23, RZ, RZ, 0x3da8ff83 ;  /* 0x3da8ff83ff177424 */ /* 0x000fe200078e00ff */
[----:B------:R-:W-:Y:S01]  /*0760*/  ISETP.NE.U32.AND P0, PT, R20, 0x1, PT ;  /* 0x000000011400780c */ /* 0x000fe20003f05070 */
[----:B------:R-:W-:Y:S01]  /*0770*/  DMUL R20, R2, R2 ;  /* 0x0000000202147228 */ /* 0x000fe20000000000 */
[----:B------:R-:W5:Y:S01]  /*0780*/  LDCU UR5, c[0x0][0x360] ;  /* 0x00006c00ff0577ac */ /* 0x000f620008000800 */
[----:B------:R-:W-:Y:S01]  /*0790*/  IMAD.MOV.U32 R25, RZ, RZ, 0x3fe00000 ;  /* 0x3fe00000ff197424 */ /* 0x000fe200078e00ff */
[----:B------:R-:W-:Y:S01]  /*07a0*/  FSEL R22, R22, -8.06006814911005101289e+34, !P0 ;  /* 0xf9785eba16167808 */ /* 0x000fe20004000000 */
[----:B0-----:R-:W0:Y:S01]  /*07b0*/  LDC.64 R18, c[0x0][0x3a0] ;  /* 0x0000e800ff127b82 */ /* 0x001e220000000a00 */
[----:B------:R-:W-:Y:S01]  /*07c0*/  FSEL R23, -R23, 0.11223486810922622681, !P0 ;  /* 0x3de5db6517177808 */ /* 0x000fe20004000100 */
[----:B------:R-:W-:Y:S05]  /*07d0*/  BSSY.RECONVERGENT B0, `(.L_x_20) ;  /* 0x0000038000007945 */ /* 0x000fea0003800200 */
[C---:B--2---:R-:W-:Y:S01]  /*07e0*/  DFMA R12, R20.reuse, R22, R12 ;  /* 0x00000016140c722b */ /* 0x044fe2000000000c */
[----:B------:R-:W2:Y:S07]  /*07f0*/  LDC.64 R22, c[0x0][0x390] ;  /* 0x0000e400ff167b82 */ /* 0x000eae0000000a00 */
[C---:B------:R-:W-:Y:S01]  /*0800*/  DFMA R12, R20.reuse, R12, R14 ;  /* 0x0000000c140c722b */ /* 0x040fe2000000000e */
[----:B------:R-:W2:Y:S07]  /*0810*/  LDC.64 R14, c[0x0][0x3a8] ;  /* 0x0000ea00ff0e7b82 */ /* 0x000eae0000000a00 */
[----:B---3--:R-:W-:-:S02]  /*0820*/  DFMA R8, R20, R12, R8 ;  /* 0x0000000c1408722b */ /* 0x008fc40000000008 */
[----:B------:R-:W5:Y:S01]  /*0830*/  S2R R12, SR_CTAID.X ;  /* 0x00000000000c7919 */ /* 0x000f620000002500 */
[----:B------:R-:W5:Y:S05]  /*0840*/  S2R R13, SR_TID.X ;  /* 0x00000000000d7919 */ /* 0x000f6a0000002100 */
[C---:B------:R-:W-:Y:S01]  /*0850*/  DFMA R8, R20.reuse, R8, R10 ;  /* 0x000000081408722b */ /* 0x040fe2000000000a */
[----:B------:R-:W1:Y:S01]  /*0860*/  S2R R10, SR_CTAID.Y ;  /* 0x00000000000a7919 */ /* 0x000e620000002600 */
[----:B------:R-:W1:Y:S06]  /*0870*/  S2R R11, SR_TID.Y ;  /* 0x00000000000b7919 */ /* 0x000e6c0000002200 */
[----:B----4-:R-:W-:-:S08]  /*0880*/  DFMA R4, R20, R8, R4 ;  /* 0x000000081404722b */ /* 0x010fd00000000004 */
[----:B------:R-:W-:-:S08]  /*0890*/  DFMA R4, R20, R4, R6 ;  /* 0x000000041404722b */ /* 0x000fd00000000006 */
[----:B------:R-:W-:Y:S02]  /*08a0*/  DFMA R6, R4, R2, R2 ;  /* 0x000000020406722b */ /* 0x000fe40000000002 */
[----:B------:R-:W-:Y:S01]  /*08b0*/  DFMA R20, R20, R4, 1 ;  /* 0x3ff000001414742b */ /* 0x000fe20000000004 */
[----:B-----5:R-:W-:Y:S01]  /*08c0*/  IMAD R4, R12, UR5, R13 ;  /* 0x000000050c047c24 */ /* 0x020fe2000f8e020d */
[----:B------:R-:W-:-:S03]  /*08d0*/  UMOV UR5, 0x40080000 ;  /* 0x4008000000057882 */ /* 0x000fc60000000000 */
[----:B------:R-:W0:Y:S05]  /*08e0*/  I2F.F64 R8, R4 ;  /* 0x0000000400087312 */ /* 0x000e2a0000201c00 */
[----:B------:R-:W-:Y:S02]  /*08f0*/  FSEL R12, R20, R6, !P0 ;  /* 0x00000006140c7208 */ /* 0x000fe40004000000 */
[----:B------:R-:W-:Y:S01]  /*0900*/  FSEL R13, R21, R7, !P0 ;  /* 0x00000007150d7208 */ /* 0x000fe20004000000 */
[----:B-1----:R-:W-:Y:S01]  /*0910*/  IMAD R3, R10, UR4, R11 ;  /* 0x000000040a037c24 */ /* 0x002fe2000f8e020b */
[----:B------:R-:W-:Y:S01]  /*0920*/  LOP3.LUT P0, RZ, R0, 0x2, RZ, 0xc0, !PT ;  /* 0x0000000200ff7812 */ /* 0x000fe2000780c0ff */
[----:B------:R-:W1:Y:S01]  /*0930*/  LDC.64 R20, c[0x0][0x398] ;  /* 0x0000e600ff147b82 */ /* 0x000e620000000a00 */
[----:B------:R-:W-:Y:S01]  /*0940*/  UMOV UR4, URZ ;  /* 0x000000ff00047c82 */ /* 0x000fe20008000000 */
[----:B------:R-:W2:Y:S01]  /*0950*/  I2F.F64.U32 R10, R3 ;  /* 0x00000003000a7312 */ /* 0x000ea20000201800 */
[----:B------:R-:W-:-:S02]  /*0960*/  DADD R6, RZ, -R12 ;  /* 0x00000000ff067229 */ /* 0x000fc4000000080c */
[----:B0-----:R-:W-:-:S08]  /*0970*/  DFMA R18, R18, -0.5, R8 ;  /* 0xbfe000001212782b */ /* 0x001fd00000000008 */
[----:B------:R-:W-:Y:S02]  /*0980*/  FSEL R6, R12, R6, !P0 ;  /* 0x000000060c067208 */ /* 0x000fe40004000000 */
[----:B------:R-:W-:Y:S01]  /*0990*/  FSEL R7, R13, R7, !P0 ;  /* 0x000000070d077208 */ /* 0x000fe20004000000 */
[----:B--2---:R-:W-:-:S05]  /*09a0*/  DFMA R14, R14, -0.5, R10 ;  /* 0xbfe000000e0e782b */ /* 0x004fca000000000a */
[----:B------:R-:W-:-:S03]  /*09b0*/  DMUL R12, R6, R18 ;  /* 0x00000012060c7228 */ /* 0x000fc60000000000 */
[----:B------:R-:W-:-:S05]  /*09c0*/  DMUL R6, R6, R14 ;  /* 0x0000000e06067228 */ /* 0x000fca0000000000 */
[----:B------:R-:W-:-:S03]  /*09d0*/  DFMA R12, R16, R14, -R12 ;  /* 0x0000000e100c722b */ /* 0x000fc6000000080c */
[----:B------:R-:W-:Y:S01]  /*09e0*/  DFMA R6, R16, R18, R6 ;  /* 0x000000121006722b */ /* 0x000fe20000000006 */
[----:B------:R-:W-:-:S04]  /*09f0*/  IMAD.MOV.U32 R18, RZ, RZ, RZ ;  /* 0x000000ffff127224 */ /* 0x000fc800078e00ff */
[----:B-1----:R-:W-:Y:S01]  /*0a00*/  DFMA R12, R20, 0.5, R12 ;  /* 0x3fe00000140c782b */ /* 0x002fe2000000000c */
[----:B------:R-:W-:Y:S02]  /*0a10*/  IMAD.MOV.U32 R20, RZ, RZ, RZ ;  /* 0x000000ffff147224 */ /* 0x000fe400078e00ff */
[----:B------:R-:W-:-:S07]  /*0a20*/  DFMA R6, R22, 0.5, R6 ;  /* 0x3fe000001606782b */ /* 0x000fce0000000006 */
[----:B------:R-:W-:-:S03]  /*0a30*/  LOP3.LUT R21, R25, 0x80000000, R13, 0xb8, !PT ;  /* 0x8000000019157812 */ /* 0x000fc600078eb80d */
[----:B------:R-:W-:-:S03]  /*0a40*/  LOP3.LUT R19, R25, 0x80000000, R7, 0xb8, !PT ;  /* 0x8000000019137812 */ /* 0x000fc600078eb807 */
[----:B------:R-:W-:-:S03]  /*0a50*/  DADD.RZ R20, R12, R20 ;  /* 0x000000000c147229 */ /* 0x000fc6000000c014 */
[----:B------:R-:W-:-:S03]  /*0a60*/  DADD.RZ R6, R6, R18 ;  /* 0x0000000006067229 */ /* 0x000fc6000000c012 */
[----:B------:R-:W0:Y:S08]  /*0a70*/  F2I.F64.TRUNC R2, R20 ;  /* 0x0000001400027311 */ /* 0x000e30000030d100 */
[----:B------:R1:W-:Y:S08]  /*0a80*/  F2I.F64.TRUNC R0, R6 ;  /* 0x0000000600007311 */ /* 0x0003f0000030d100 */
[----:B0-----:R-:W0:Y:S01]  /*0a90*/  I2F.F64 R12, R2 ;  /* 0x00000002000c7312 */ /* 0x001e220000201c00 */
[----:B-1----:R-:W-:-:S07]  /*0aa0*/  MOV R6, 0xb50 ;  /* 0x00000b5000067802 */ /* 0x002fce0000000f00 */
[----:B0-----:R-:W0:Y:S08]  /*0ab0*/  F2I.F64.TRUNC R5, R12 ;  /* 0x0000000c00057311 */ /* 0x001e30000030d100 */
[----:B0-----:R-:W0:Y:S02]  /*0ac0*/  I2F.F64 R14, R5 ;  /* 0x00000005000e7312 */ /* 0x001e240000201c00 */
[----:B0-----:R-:W-:-:S08]  /*0ad0*/  DADD R16, R12, -R14 ;  /* 0x000000000c107229 */ /* 0x001fd0000000080e */
[C---:B------:R-:W-:Y:S02]  /*0ae0*/  DADD R14, R16.reuse, 1 ;  /* 0x3ff00000100e7429 */ /* 0x040fe40000000000 */
[C---:B------:R-:W-:Y:S02]  /*0af0*/  DADD R18, -R16.reuse, 1 ;  /* 0x3ff0000010127429 */ /* 0x040fe40000000100 */
[----:B------:R-:W-:-:S04]  /*0b00*/  DADD R20, -R16, 2 ;  /* 0x4000000010147429 */ /* 0x000fc80000000100 */
[----:B------:R-:W-:-:S10]  /*0b10*/  DADD R22, -RZ, |R14| ;  /* 0x00000000ff167229 */ /* 0x000fd4000000050e */
[----:B------:R-:W-:Y:S02]  /*0b20*/  IMAD.MOV.U32 R34, RZ, RZ, R22 ;  /* 0x000000ffff227224 */ /* 0x000fe400078e0016 */
[----:B------:R-:W-:-:S07]  /*0b30*/  IMAD.MOV.U32 R5, RZ, RZ, R23 ;  /* 0x000000ffff057224 */ /* 0x000fce00078e0017 */
[----:B------:R-:W-:Y:S05]  /*0b40*/  CALL.REL.NOINC `($_Z9rotatePicPdS_ddddd$__internal_accurate_pow) ;  /* 0x0000002400187944 */ /* 0x000fea0003c00000 */
[----:B------:R-:W-:Y:S05]  /*0b50*/  BSYNC.RECONVERGENT B0 ;  /* 0x0000000000007941 */ /* 0x000fea0003800200 */
.L_x_20:
[C---:B------:R-:W-:Y:S01]  /*0b60*/  DADD R6, |R14|.reuse, 3 ;  /* 0x400800000e067429 */ /* 0x040fe20000000200 */
[----:B------:R-:W-:Y:S01]  /*0b70*/  ISETP.GE.AND P1, PT, R23, RZ, PT ;  /* 0x000000ff1700720c */ /* 0x000fe20003f26270 */
[C---:B------:R-:W-:Y:S01]  /*0b80*/  DSETP.NEU.AND P2, PT, |R14|.reuse, +INF , PT ;  /* 0x7ff000000e00742a */ /* 0x040fe20003f4d200 */
[----:B------:R-:W-:Y:S01]  /*0b90*/  BSSY.RECONVERGENT B0, `(.L_x_21) ;  /* 0x0000012000007945 */ /* 0x000fe20003800200 */
[----:B------:R-:W-:Y:S01]  /*0ba0*/  DSETP.NEU.AND P3, PT, R14, RZ, PT ;  /* 0x000000ff0e00722a */ /* 0x000fe20003f6d000 */
[----:B------:R-:W-:Y:S01]  /*0bb0*/  UMOV UR5, 0x40000000 ;  /* 0x4000000000057882 */ /* 0x000fe20000000000 */
[----:B------:R-:W-:-:S04]  /*0bc0*/  DADD R34, -RZ, |R14| ;  /* 0x00000000ff227229 */ /* 0x000fc8000000050e */
[----:B------:R-:W-:-:S04]  /*0bd0*/  LOP3.LUT R6, R7, 0x7ff00000, RZ, 0xc0, !PT ;  /* 0x7ff0000007067812 */ /* 0x000fc800078ec0ff */
[----:B------:R-:W-:Y:S01]  /*0be0*/  ISETP.NE.OR P0, PT, R6, 0x7ff00000, P2 ;  /* 0x7ff000000600780c */ /* 0x000fe20001705670 */
[----:B------:R-:W-:Y:S01]  /*0bf0*/  DADD R6, -RZ, -R36 ;  /* 0x00000000ff067229 */ /* 0x000fe20000000924 */
[----:B------:R-:W-:-:S09]  /*0c00*/  IMAD.MOV.U32 R5, RZ, RZ, R35 ;  /* 0x000000ffff057224 */ /* 0x000fd200078e0023 */
[----:B------:R-:W-:Y:S01]  /*0c10*/  FSEL R24, R6, R36, !P1 ;  /* 0x0000002406187208 */ /* 0x000fe20004800000 */
[----:B------:R-:W-:Y:S01]  /*0c20*/  @!P3 IMAD.MOV.U32 R24, RZ, RZ, RZ ;  /* 0x000000ffff18b224 */ /* 0x000fe200078e00ff */
[----:B------:R-:W-:Y:S01]  /*0c30*/  FSEL R25, R7, R37, !P1 ;  /* 0x0000002507197208 */ /* 0x000fe20004800000 */
[----:B------:R-:W-:Y:S02]  /*0c40*/  @!P0 IMAD.MOV.U32 R22, RZ, RZ, -0x100000 ;  /* 0xfff00000ff168424 */ /* 0x000fe400078e00ff */
[----:B------:R-:W-:Y:S02]  /*0c50*/  @!P3 IMAD.MOV.U32 R25, RZ, RZ, R23 ;  /* 0x000000ffff19b224 */ /* 0x000fe400078e0017 */
[----:B------:R-:W-:Y:S01]  /*0c60*/  @!P0 IMAD.MOV.U32 R24, RZ, RZ, RZ ;  /* 0x000000ffff188224 */ /* 0x000fe200078e00ff */
[----:B------:R-:W-:-:S05]  /*0c70*/  @!P0 SEL R6, R22, 0x7ff00000, !P1 ;  /* 0x7ff0000016068807 */ /* 0x000fca0004800000 */
[----:B------:R-:W-:Y:S01]  /*0c80*/  @!P0 IMAD.MOV.U32 R25, RZ, RZ, R6 ;  /* 0x000000ffff198224 */ /* 0x000fe200078e0006 */
[----:B------:R-:W-:-:S07]  /*0c90*/  MOV R6, 0xcb0 ;  /* 0x00000cb000067802 */ /* 0x000fce0000000f00 */
[----:B------:R-:W-:Y:S05]  /*0ca0*/  CALL.REL.NOINC `($_Z9rotatePicPdS_ddddd$__internal_accurate_pow) ;  /* 0x0000002000c07944 */ /* 0x000fea0003c00000 */
[----:B------:R-:W-:Y:S05]  /*0cb0*/  BSYNC.RECONVERGENT B0 ;  /* 0x0000000000007941 */ /* 0x000fea0003800200 */
.L_x_21:
[C---:B------:R-:W-:Y:S01]  /*0cc0*/  DADD R6, |R14|.reuse, 2 ;  /* 0x400000000e067429 */ /* 0x040fe20000000200 */
[----:B------:R-:W-:Y:S01]  /*0cd0*/  @!P3 CS2R R36, SRZ ;  /* 0x000000000024b805 */ /* 0x000fe2000001ff00 */
[----:B------:R-:W-:Y:S01]  /*0ce0*/  DSETP.NEU.AND P0, PT, |R14|, 1, PT ;  /* 0x3ff000000e00742a */ /* 0x000fe20003f0d200 */
[----:B------:R-:W-:Y:S01]  /*0cf0*/  BSSY.RECONVERGENT B0, `(.L_x_22) ;  /* 0x0000010000007945 */ /* 0x000fe20003800200 */
[----:B------:R-:W-:Y:S01]  /*0d00*/  DADD R22, -RZ, |R16| ;  /* 0x00000000ff167229 */ /* 0x000fe20000000510 */
[----:B------:R-:W-:-:S05]  /*0d10*/  UMOV UR5, 0x40080000 ;  /* 0x4008000000057882 */ /* 0x000fca0000000000 */
[----:B------:R-:W-:-:S04]  /*0d20*/  LOP3.LUT R6, R7, 0x7ff00000, RZ, 0xc0, !PT ;  /* 0x7ff0000007067812 */ /* 0x000fc800078ec0ff */
[----:B------:R-:W-:Y:S01]  /*0d30*/  ISETP.NE.OR P2, PT, R6, 0x7ff00000, P2 ;  /* 0x7ff000000600780c */ /* 0x000fe20001745670 */
[----:B------:R-:W-:Y:S02]  /*0d40*/  IMAD.MOV.U32 R34, RZ, RZ, R22 ;  /* 0x000000ffff227224 */ /* 0x000fe400078e0016 */
[----:B------:R-:W-:-:S10]  /*0d50*/  IMAD.MOV.U32 R5, RZ, RZ, R23 ;  /* 0x000000ffff057224 */ /* 0x000fd400078e0017 */
[----:B------:R-:W-:Y:S02]  /*0d60*/  @!P2 IMAD.MOV.U32 R36, RZ, RZ, 0x0 ;  /* 0x00000000ff24a424 */ /* 0x000fe400078e00ff */
[----:B------:R-:W-:-:S06]  /*0d70*/  @!P2 IMAD.MOV.U32 R37, RZ, RZ, 0x7ff00000 ;  /* 0x7ff00000ff25a424 */ /* 0x000fcc00078e00ff */
[----:B------:R-:W-:-:S08]  /*0d80*/  DMUL R36, RZ, R36 ;  /* 0x00000024ff247228 */ /* 0x000fd00000000000 */
[----:B------:R-:W-:-:S10]  /*0d90*/  DFMA R24, RZ, R24, -R36 ;  /* 0x00000018ff18722b */ /* 0x000fd40000000824 */
[----:B------:R-:W-:Y:S02]  /*0da0*/  FSEL R6, R24, RZ, P0 ;  /* 0x000000ff18067208 */ /* 0x000fe40000000000 */
[----:B------:R-:W-:-:S06]  /*0db0*/  FSEL R7, R25, RZ, P0 ;  /* 0x000000ff19077208 */ /* 0x000fcc0000000000 */
[----:B------:R-:W-:Y:S01]  /*0dc0*/  DFMA R14, RZ, |R14|, R6 ;  /* 0x4000000eff0e722b */ /* 0x000fe20000000006 */
[----:B------:R-:W-:-:S10]  /*0dd0*/  MOV R6, 0xdf0 ;  /* 0x00000df000067802 */ /* 0x000fd40000000f00 */
[----:B------:R-:W-:Y:S05]  /*0de0*/  CALL.REL.NOINC `($_Z9rotatePicPdS_ddddd$__internal_accurate_pow) ;  /* 0x0000002000707944 */ /* 0x000fea0003c00000 */
[----:B------:R-:W-:Y:S05]  /*0df0*/  BSYNC.RECONVERGENT B0 ;  /* 0x0000000000007941 */ /* 0x000fea0003800200 */
.L_x_22:
        /* <DEDUP_REMOVED lines=22> */
.L_x_23:
[----:B------:R-:W-:Y:S01]  /*0f60*/  DADD R6, |R16|, 2 ;  /* 0x4000000010067429 */ /* 0x000fe20000000200 */
[----:B------:R-:W-:Y:S01]  /*0f70*/  @!P3 CS2R R36, SRZ ;  /* 0x000000000024b805 */ /* 0x000fe2000001ff00 */
[----:B------:R-:W-:Y:S01]  /*0f80*/  DADD R24, R24, R24 ;  /* 0x0000000018187229 */ /* 0x000fe20000000018 */
[----:B------:R-:W-:Y:S01]  /*0f90*/  BSSY.RECONVERGENT B0, `(.L_x_24) ;  /* 0x0000010000007945 */ /* 0x000fe20003800200 */
[----:B------:R-:W-:Y:S01]  /*0fa0*/  DADD R22, -RZ, |R18| ;  /* 0x00000000ff167229 */ /* 0x000fe20000000512 */
[----:B------:R-:W-:Y:S01]  /*0fb0*/  UMOV UR5, 0x40080000 ;  /* 0x4008000000057882 */ /* 0x000fe20000000000 */
[----:B------:R-:W-:-:S04]  /*0fc0*/  DSETP.NEU.AND P0, PT, |R16|, 1, PT ;  /* 0x3ff000001000742a */ /* 0x000fc80003f0d200 */
[----:B------:R-:W-:-:S04]  /*0fd0*/  LOP3.LUT R6, R7, 0x7ff00000, RZ, 0xc0, !PT ;  /* 0x7ff0000007067812 */ /* 0x000fc800078ec0ff */
[----:B------:R-:W-:Y:S01]  /*0fe0*/  ISETP.NE.OR P2, PT, R6, 0x7ff00000, P2 ;  /* 0x7ff000000600780c */ /* 0x000fe20001745670 */
[----:B------:R-:W-:Y:S01]  /*0ff0*/  IMAD.MOV.U32 R34, RZ, RZ, R22 ;  /* 0x000000ffff227224 */ /* 0x000fe200078e0016 */
[----:B------:R-:W-:Y:S01]  /*1000*/  MOV R6, 0x1090 ;  /* 0x0000109000067802 */ /* 0x000fe20000000f00 */
[----:B------:R-:W-:-:S10]  /*1010*/  IMAD.MOV.U32 R5, RZ, RZ, R23 ;  /* 0x000000ffff057224 */ /* 0x000fd400078e0017 */
[----:B------:R-:W-:Y:S02]  /*1020*/  @!P2 IMAD.MOV.U32 R36, RZ, RZ, 0x0 ;  /* 0x00000000ff24a424 */ /* 0x000fe400078e00ff */
[----:B------:R-:W-:-:S06]  /*1030*/  @!P2 IMAD.MOV.U32 R37, RZ, RZ, 0x7ff00000 ;  /* 0x7ff00000ff25a424 */ /* 0x000fcc00078e00ff */
[----:B------:R-:W-:-:S08]  /*1040*/  DFMA R24, R36, -3, R24 ;  /* 0xc00800002418782b */ /* 0x000fd00000000018 */
[----:B------:R-:W-:-:S10]  /*1050*/  DADD R24, R24, 1 ;  /* 0x3ff0000018187429 */ /* 0x000fd40000000000 */
[----:B------:R-:W-:Y:S02]  /*1060*/  FSEL R16, R24, RZ, P0 ;  /* 0x000000ff18107208 */ /* 0x000fe40000000000 */
[----:B------:R-:W-:-:S07]  /*1070*/  FSEL R17, R25, RZ, P0 ;  /* 0x000000ff19117208 */ /* 0x000fce0000000000 */
[----:B------:R-:W-:Y:S05]  /*1080*/  CALL.REL.NOINC `($_Z9rotatePicPdS_ddddd$__internal_accurate_pow) ;  /* 0x0000001c00c87944 */ /* 0x000fea0003c00000 */
[----:B------:R-:W-:Y:S05]  /*1090*/  BSYNC.RECONVERGENT B0 ;  /* 0x0000000000007941 */ /* 0x000fea0003800200 */
.L_x_24:
        /* <DEDUP_REMOVED lines=22> */
.L_x_25:
[----:B------:R-:W-:Y:S01]  /*1200*/  DADD R6, |R18|, 2 ;  /* 0x4000000012067429 */ /* 0x000fe20000000200 */
[----:B------:R-:W-:Y:S01]  /*1210*/  @!P3 CS2R R36, SRZ ;  /* 0x000000000024b805 */ /* 0x000fe2000001ff00 */
[----:B------:R-:W-:Y:S01]  /*1220*/  DADD R24, R24, R24 ;  /* 0x0000000018187229 */ /* 0x000fe20000000018 */
[----:B------:R-:W-:Y:S01]  /*1230*/  BSSY.RECONVERGENT B0, `(.L_x_26) ;  /* 0x0000010000007945 */ /* 0x000fe20003800200 */
[----:B------:R-:W-:Y:S01]  /*1240*/  DSETP.NEU.AND P0, PT, |R18|, 1, PT ;  /* 0x3ff000001200742a */ /* 0x000fe20003f0d200 */
[----:B------:R-:W-:-:S05]  /*1250*/  UMOV UR5, 0x40080000 ;  /* 0x4008000000057882 */ /* 0x000fca0000000000 */
[----:B------:R-:W-:-:S04]  /*1260*/  LOP3.LUT R6, R7, 0x7ff00000, RZ, 0xc0, !PT ;  /* 0x7ff0000007067812 */ /* 0x000fc800078ec0ff */
[----:B------:R-:W-:Y:S02]  /*1270*/  ISETP.NE.OR P2, PT, R6, 0x7ff00000, P2 ;  /* 0x7ff000000600780c */ /* 0x000fe40001745670 */
[----:B------:R-:W-:-:S11]  /*1280*/  MOV R6, 0x1330 ;  /* 0x0000133000067802 */ /* 0x000fd60000000f00 */
[----:B------:R-:W-:Y:S02]  /*1290*/  @!P2 IMAD.MOV.U32 R36, RZ, RZ, 0x0 ;  /* 0x00000000ff24a424 */ /* 0x000fe400078e00ff */
[----:B------:R-:W-:-:S06]  /*12a0*/  @!P2 IMAD.MOV.U32 R37, RZ, RZ, 0x7ff00000 ;  /* 0x7ff00000ff25a424 */ /* 0x000fcc00078e00ff */
[----:B------:R-:W-:Y:S02]  /*12b0*/  DFMA R36, R36, -3, R24 ;  /* 0xc00800002424782b */ /* 0x000fe40000000018 */
[----:B------:R-:W-:-:S06]  /*12c0*/  DADD R24, -RZ, |R20| ;  /* 0x00000000ff187229 */ /* 0x000fcc0000000514 */
[----:B------:R-:W-:-:S04]  /*12d0*/  DADD R36, R36, 1 ;  /* 0x3ff0000024247429 */ /* 0x000fc80000000000 */
[----:B------:R-:W-:Y:S02]  /*12e0*/  IMAD.MOV.U32 R34, RZ, RZ, R24 ;  /* 0x000000ffff227224 */ /* 0x000fe400078e0018 */
[----:B------:R-:W-:-:S04]  /*12f0*/  IMAD.MOV.U32 R5, RZ, RZ, R25 ;  /* 0x000000ffff057224 */ /* 0x000fc800078e0019 */
[----:B------:R-:W-:Y:S02]  /*1300*/  FSEL R18, R36, RZ, P0 ;  /* 0x000000ff24127208 */ /* 0x000fe40000000000 */
[----:B------:R-:W-:-:S07]  /*1310*/  FSEL R19, R37, RZ, P0 ;  /* 0x000000ff25137208 */ /* 0x000fce0000000000 */
[----:B------:R-:W-:Y:S05]  /*1320*/  CALL.REL.NOINC `($_Z9rotatePicPdS_ddddd$__internal_accurate_pow) ;  /* 0x0000001c00207944 */ /* 0x000fea0003c00000 */
[----:B------:R-:W-:Y:S05]  /*1330*/  BSYNC.RECONVERGENT B0 ;  /* 0x0000000000007941 */ /* 0x000fea0003800200 */
.L_x_26:
        /* <DEDUP_REMOVED lines=22> */
.L_x_27:
[----:B------:R-:W0:Y:S01]  /*14a0*/  I2F.F64 R28, R0 ;  /* 0x00000000001c7312 */ /* 0x000e220000201c00 */
[C---:B------:R-:W-:Y:S01]  /*14b0*/  DADD R6, |R20|.reuse, 2 ;  /* 0x4000000014067429 */ /* 0x040fe20000000200 */
[----:B------:R-:W-:Y:S01]  /*14c0*/  @!P3 CS2R R36, SRZ ;  /* 0x000000000024b805 */ /* 0x000fe2000001ff00 */
[----:B------:R-:W-:Y:S01]  /*14d0*/  DSETP.NEU.AND P0, PT, |R20|, 1, PT ;  /* 0x3ff000001400742a */ /* 0x000fe20003f0d200 */
[----:B------:R-:W-:Y:S01]  /*14e0*/  BSSY.RECONVERGENT B0, `(.L_x_28) ;  /* 0x0000016000007945 */ /* 0x000fe20003800200 */
[----:B------:R-:W-:-:S06]  /*14f0*/  UMOV UR5, 0x40080000 ;  /* 0x4008000000057882 */ /* 0x000fcc0000000000 */
[----:B------:R-:W-:Y:S01]  /*1500*/  LOP3.LUT R6, R7, 0x7ff00000, RZ, 0xc0, !PT ;  /* 0x7ff0000007067812 */ /* 0x000fe200078ec0ff */
[----:B0-----:R-:W0:Y:S03]  /*1510*/  F2I.F64.TRUNC R5, R28 ;  /* 0x0000001c00057311 */ /* 0x001e26000030d100 */
[----:B------:R-:W-:-:S13]  /*1520*/  ISETP.NE.OR P2, PT, R6, 0x7ff00000, P2 ;  /* 0x7ff000000600780c */ /* 0x000fda0001745670 */
[----:B------:R-:W-:Y:S01]  /*1530*/  @!P2 IMAD.MOV.U32 R36, RZ, RZ, 0x0 ;  /* 0x00000000ff24a424 */ /* 0x000fe200078e00ff */
[----:B0-----:R-:W0:Y:S01]  /*1540*/  I2F.F64 R26, R5 ;  /* 0x00000005001a7312 */ /* 0x001e220000201c00 */
[----:B------:R-:W-:-:S06]  /*1550*/  @!P2 IMAD.MOV.U32 R37, RZ, RZ, 0x7ff00000 ;  /* 0x7ff00000ff25a424 */ /* 0x000fcc00078e00ff */
[----:B------:R-:W-:Y:S02]  /*1560*/  DMUL R36, RZ, R36 ;  /* 0x00000024ff247228 */ /* 0x000fe40000000000 */
[----:B0-----:R-:W-:-:S06]  /*1570*/  DADD R26, R28, -R26 ;  /* 0x000000001c1a7229 */ /* 0x001fcc000000081a */
[----:B------:R-:W-:Y:S02]  /*1580*/  DFMA R22, RZ, R22, -R36 ;  /* 0x00000016ff16722b */ /* 0x000fe40000000824 */
[C---:B------:R-:W-:Y:S02]  /*1590*/  DADD R24, R26.reuse, 1 ;  /* 0x3ff000001a187429 */ /* 0x040fe40000000000 */
[----:B------:R-:W-:-:S06]  /*15a0*/  DADD R30, -R26, 1 ;  /* 0x3ff000001a1e7429 */ /* 0x000fcc0000000100 */
[----:B------:R-:W-:Y:S02]  /*15b0*/  FSEL R6, R22, RZ, P0 ;  /* 0x000000ff16067208 */ /* 0x000fe40000000000 */
[----:B------:R-:W-:Y:S01]  /*15c0*/  FSEL R7, R23, RZ, P0 ;  /* 0x000000ff17077208 */ /* 0x000fe20000000000 */
[----:B------:R-:W-:Y:S02]  /*15d0*/  DADD R22, -R26, 2 ;  /* 0x400000001a167429 */ /* 0x000fe40000000100 */
[----:B------:R-:W-:-:S03]  /*15e0*/  DADD R28, -RZ, |R24| ;  /* 0x00000000ff1c7229 */ /* 0x000fc60000000518 */
[----:B------:R-:W-:Y:S01]  /*15f0*/  DFMA R20, RZ, |R20|, R6 ;  /* 0x40000014ff14722b */ /* 0x000fe20000000006 */
[----:B------:R-:W-:-:S06]  /*1600*/  MOV R6, 0x1640 ;  /* 0x0000164000067802 */ /* 0x000fcc0000000f00 */
[----:B------:R-:W-:Y:S02]  /*1610*/  IMAD.MOV.U32 R34, RZ, RZ, R28 ;  /* 0x000000ffff227224 */ /* 0x000fe400078e001c */
[----:B------:R-:W-:-:S07]  /*1620*/  IMAD.MOV.U32 R5, RZ, RZ, R29 ;  /* 0x000000ffff057224 */ /* 0x000fce00078e001d */
[----:B------:R-:W-:Y:S05]  /*1630*/  CALL.REL.NOINC `($_Z9rotatePicPdS_ddddd$__internal_accurate_pow) ;  /* 0x00000018005c7944 */ /* 0x000fea0003c00000 */
[----:B------:R-:W-:Y:S05]  /*1640*/  BSYNC.RECONVERGENT B0 ;  /* 0x0000000000007941 */ /* 0x000fea0003800200 */
.L_x_28:
        /* <DEDUP_REMOVED lines=22> */
.L_x_29:
        /* <DEDUP_REMOVED lines=20> */
.L_x_30:
        /* <DEDUP_REMOVED lines=22> */
.L_x_31:
        /* <DEDUP_REMOVED lines=20> */
.L_x_32:
        /* <DEDUP_REMOVED lines=22> */
.L_x_33:
        /* <DEDUP_REMOVED lines=20> */
.L_x_34:
        /* <DEDUP_REMOVED lines=22> */
.L_x_35:
[----:B------:R-:W0:Y:S02]  /*1f90*/  LDCU.128 UR12, c[0x0][0x3a0] ;  /* 0x00007400ff0c77ac */ /* 0x000e240008000c00 */
[----:B0-----:R-:W-:-:S06]  /*1fa0*/  DSETP.GEU.AND P0, PT, R10, UR14, PT ;  /* 0x0000000e0a007e2a */ /* 0x001fcc000bf0e000 */
[----:B------:R-:W-:-:S06]  /*1fb0*/  DSETP.GEU.OR P0, PT, R8, UR12, P0 ;  /* 0x0000000c08007e2a */ /* 0x000fcc000870e400 */
[----:B------:R-:W-:-:S13]  /*1fc0*/  ISETP.LT.OR P0, PT, R4, RZ, P0 ;  /* 0x000000ff0400720c */ /* 0x000fda0000701670 */
[----:B------:R-:W-:Y:S05]  /*1fd0*/  @P0 EXIT ;  /* 0x000000000000094d */ /* 0x000fea0003800000 */
[----:B------:R-:W-:Y:S01]  /*1fe0*/  VIADD R28, R2, 0xffffffff ;  /* 0xffffffff021c7836 */ /* 0x000fe20000000000 */
[----:B------:R-:W0:Y:S01]  /*1ff0*/  LDCU.128 UR16, c[0x0][0x390] ;  /* 0x00007200ff1077ac */ /* 0x000e220008000c00 */
[----:B------:R-:W-:Y:S01]  /*2000*/  VIADD R6, R0, 0xffffffff ;  /* 0xffffffff00067836 */ /* 0x000fe20000000000 */
[----:B------:R-:W1:Y:S01]  /*2010*/  F2I.F64.TRUNC R5, UR12 ;  /* 0x0000000c00057d11 */ /* 0x000e62000830d100 */
[----:B------:R-:W2:Y:S07]  /*2020*/  LDCU.64 UR4, c[0x0][0x380] ;  /* 0x00007000ff0477ac */ /* 0x000eae0008000a00 */
[----:B------:R3:W0:Y:S01]  /*2030*/  I2F.F64 R8, R28 ;  /* 0x0000001c00087312 */ /* 0x0006220000201c00 */
[----:B-1----:R-:W-:-:S07]  /*2040*/  IMAD R5, R3, R5, R4 ;  /* 0x0000000503057224 */ /* 0x002fce00078e0204 */
[----:B------:R-:W1:Y:S01]  /*2050*/  I2F.F64.U32 R6, R6 ;  /* 0x0000000600067312 */ /* 0x000e620000201800 */
[----:B---3--:R-:W-:Y:S01]  /*2060*/  SHF.R.S32.HI R28, RZ, 0x1f, R0 ;  /* 0x0000001fff1c7819 */ /* 0x008fe20000011400 */
[C---:B0-----:R-:W-:Y:S02]  /*2070*/  DSETP.GE.AND P1, PT, R8.reuse, UR18, PT ;  /* 0x0000001208007e2a */ /* 0x041fe4000bf26000 */
[----:B------:R-:W-:Y:S01]  /*2080*/  DMUL R10, R8, UR16 ;  /* 0x00000010080a7c28 */ /* 0x000fe20008000000 */
[----:B------:R-:W0:Y:S03]  /*2090*/  LDC.64 R8, c[0x0][0x388] ;  /* 0x0000e200ff087b82 */ /* 0x000e260000000a00 */
[----:B------:R-:W-:Y:S02]  /*20a0*/  ISETP.LT.OR P1, PT, R2, 0x1, P1 ;  /* 0x000000010200780c */ /* 0x000fe40000f21670 */
[----:B------:R-:W3:Y:S02]  /*20b0*/  F2I.F64.TRUNC R43, R10 ;  /* 0x0000000a002b7311 */ /* 0x000ee4000030d100 */
[----:B------:R-:W-:-:S13]  /*20c0*/  ISETP.LT.OR P4, PT, R0, 0x1, P1 ;  /* 0x000000010000780c */ /* 0x000fda0000f81670 */
[----:B-1----:R-:W-:Y:S01]  /*20d0*/  DSETP.LTU.AND P4, PT, R6, UR16, !P4 ;  /* 0x0000001006007e2a */ /* 0x002fe2000e789000 */
[----:B---3--:R-:W-:-:S04]  /*20e0*/  IADD3 R29, P0, PT, R0, R43, RZ ;  /* 0x0000002b001d7210 */ /* 0x008fc80007f1e0ff */
[----:B------:R-:W-:Y:S01]  /*20f0*/  LEA.HI.X.SX32 R34, R43, R28, 0x1, P0 ;  /* 0x0000001c2b227211 */ /* 0x000fe200000f0eff */
[----:B0-----:R-:W-:Y:S01]  /*2100*/  IMAD.WIDE R4, R5, 0x8, R8 ;  /* 0x0000000805047825 */ /* 0x001fe200078e0208 */
[----:B--2---:R-:W-:-:S04]  /*2110*/  LEA R38, P0, R29, UR4, 0x3 ;  /* 0x000000041d267c11 */ /* 0x004fc8000f8018ff */
[----:B------:R-:W-:-:S03]  /*2120*/  LEA.HI.X R39, R29, UR5, R34, 0x3, P0 ;  /* 0x000000051d277c11 */ /* 0x000fc600080f1c22 */
[----:B------:R-:W-:Y:S04]  /*2130*/  @!P4 STG.E.64 desc[UR8][R4.64], RZ ;  /* 0x000000ff0400c986 */ /* 0x000fe8000c101b08 */
[----:B------:R-:W2:Y:S01]  /*2140*/  @P4 LDG.E.64 R34, desc[UR8][R38.64+-0x8] ;  /* 0xfffff80826224981 */ /* 0x000ea2000c1e1b00 */
[----:B------:R-:W0:Y:S01]  /*2150*/  I2F.F64.U32 R8, R0 ;  /* 0x0000000000087312 */ /* 0x000e220000201800 */
[C---:B------:R-:W-:Y:S01]  /*2160*/  ISETP.LT.OR P0, PT, R0.reuse, RZ, P1 ;  /* 0x000000ff0000720c */ /* 0x040fe20000f01670 */
[----:B------:R-:W-:Y:S01]  /*2170*/  DADD R10, |R22|, 2 ;  /* 0x40000000160a7429 */ /* 0x000fe20000000200 */
[----:B------:R-:W-:Y:S02]  /*2180*/  ISETP.LT.OR P5, PT, R0, -0x1, P1 ;  /* 0xffffffff0000780c */ /* 0x000fe40000fa1670 */
[----:B------:R-:W-:-:S07]  /*2190*/  @!P3 CS2R R36, SRZ ;  /* 0x000000000024b805 */ /* 0x000fce000001ff00 */
[----:B------:R-:W-:Y:S01]  /*21a0*/  LOP3.LUT R10, R11, 0x7ff00000, RZ, 0xc0, !PT ;  /* 0x7ff000000b0a7812 */ /* 0x000fe200078ec0ff */
[----:B------:R-:W-:Y:S01]  /*21b0*/  VIADD R11, R0, 0x1 ;  /* 0x00000001000b7836 */ /* 0x000fe20000000000 */
[----:B0-----:R-:W-:Y:S02]  /*21c0*/  DSETP.GE.OR P0, PT, R8, UR16, P0 ;  /* 0x0000001008007e2a */ /* 0x001fe40008706400 */
[----:B------:R-:W-:-:S03]  /*21d0*/  ISETP.NE.OR P2, PT, R10, 0x7ff00000, P2 ;  /* 0x7ff000000a00780c */ /* 0x000fc60001745670 */
[----:B------:R-:W0:Y:S09]  /*21e0*/  I2F.F64.U32 R10, R11 ;  /* 0x0000000b000a7312 */ /* 0x000e320000201800 */
[----:B------:R-:W1:Y:S01]  /*21f0*/  @!P0 LDC.64 R40, c[0x0][0x380] ;  /* 0x0000e000ff288b82 */ /* 0x000e620000000a00 */
[----:B------:R-:W-:-:S02]  /*2200*/  @!P0 IMAD.IADD R3, R0, 0x1, R43 ;  /* 0x0000000100038824 */ /* 0x000fc400078e022b */
[----:B------:R-:W-:Y:S02]  /*2210*/  @!P2 IMAD.MOV.U32 R36, RZ, RZ, 0x0 ;  /* 0x00000000ff24a424 */ /* 0x000fe400078e00ff */
[----:B------:R-:W-:Y:S01]  /*2220*/  @!P2 IMAD.MOV.U32 R37, RZ, RZ, 0x7ff00000 ;  /* 0x7ff00000ff25a424 */ /* 0x000fe200078e00ff */
[----:B0-----:R-:W-:Y:S01]  /*2230*/  DSETP.GE.OR P2, PT, R10, UR16, P5 ;  /* 0x000000100a007e2a */ /* 0x001fe2000af46400 */
[----:B-1----:R-:W-:-:S06]  /*2240*/  @!P0 IMAD.WIDE R40, R3, 0x8, R40 ;  /* 0x0000000803288825 */ /* 0x002fcc00078e0228 */
[----:B------:R-:W3:Y:S01]  /*2250*/  @!P0 LDG.E.64 R40, desc[UR8][R40.64] ;  /* 0x0000000828288981 */ /* 0x000ee2000c1e1b00 */
[----:B------:R-:W-:-:S03]  /*2260*/  DMUL R36, RZ, R36 ;  /* 0x00000024ff247228 */ /* 0x000fc60000000000 */
[----:B------:R-:W-:Y:S04]  /*2270*/  @P0 STG.E.64 desc[UR8][R4.64], RZ ;  /* 0x000000ff04000986 */ /* 0x000fe8000c101b08 */
[----:B------:R-:W4:Y:S01]  /*2280*/  @!P2 LDG.E.64 R42, desc[UR8][R38.64+0x8] ;  /* 0x00000808262aa981 */ /* 0x000f22000c1e1b00 */
[----:B------:R-:W-:Y:S01]  /*2290*/  DFMA R44, RZ, R32, -R36 ;  /* 0x00000020ff2c722b */ /* 0x000fe20000000824 */
[----:B------:R-:W-:Y:S02]  /*22a0*/  @!P4 CS2R R32, SRZ ;  /* 0x000000000020c805 */ /* 0x000fe4000001ff00 */
[----:B------:R-:W-:Y:S01]  /*22b0*/  @P2 STG.E.64 desc[UR8][R4.64], RZ ;  /* 0x000000ff04002986 */ /* 0x000fe2000c101b08 */
[----:B--2---:R-:W-:-:S08]  /*22c0*/  @P4 DMUL R34, R14, R34 ;  /* 0x000000220e224228 */ /* 0x004fd00000000000 */
[----:B------:R-:W-:Y:S01]  /*22d0*/  @P4 DFMA R32, R24, R34, RZ ;  /* 0x000000221820422b */ /* 0x000fe200000000ff */
[C---:B------:R-:W-:Y:S01]  /*22e0*/  VIADD R34, R0.reuse, 0x2 ;  /* 0x0000000200227836 */ /* 0x040fe20000000000 */
[----:B------:R-:W-:-:S05]  /*22f0*/  ISETP.LT.OR P4, PT, R0, -0x2, P1 ;  /* 0xfffffffe0000780c */ /* 0x000fca0000f81670 */
[----:B------:R-:W0:Y:S08]  /*2300*/  I2F.F64.U32 R34, R34 ;  /* 0x0000002200227312 */ /* 0x000e300000201800 */
[----:B0-----:R-:W-:-:S14]  /*2310*/  DSETP.GE.OR P4, PT, R34, UR16, P4 ;  /* 0x0000001022007e2a */ /* 0x001fdc000a786400 */
[----:B------:R0:W2:Y:S01]  /*2320*/  @!P4 LDG.E.64 R36, desc[UR8][R38.64+0x10] ;  /* 0x000010082624c981 */ /* 0x0000a2000c1e1b00 */
[----:B------:R-:W-:Y:S02]  /*2330*/  DSETP.GE.AND P3, PT, R12, UR18, PT ;  /* 0x000000120c007e2a */ /* 0x000fe4000bf66000 */
[----:B------:R-:W-:Y:S02]  /*2340*/  DSETP.NEU.AND P1, PT, |R22|, 1, PT ;  /* 0x3ff000001600742a */ /* 0x000fe40003f2d200 */
[----:B------:R-:W-:Y:S02]  /*2350*/  DMUL R12, R12, UR16 ;  /* 0x000000100c0c7c28 */ /* 0x000fe40008000000 */
[----:B------:R-:W-:Y:S02]  /*2360*/  ISETP.LT.OR P3, PT, R2, RZ, P3 ;  /* 0x000000ff0200720c */ /* 0x000fe40001f61670 */
[----:B------:R-:W-:Y:S02]  /*2370*/  FSEL R44, R44, RZ, P1 ;  /* 0x000000ff2c2c7208 */ /* 0x000fe40000800000 */
[----:B------:R-:W-:-:S02]  /*2380*/  FSEL R45, R45, RZ, P1 ;  /* 0x000000ff2d2d7208 */ /* 0x000fc40000800000 */
[C---:B------:R-:W-:Y:S01]  /*2390*/  ISETP.LT.OR P1, PT, R0.reuse, RZ, P3 ;  /* 0x000000ff0000720c */ /* 0x040fe20001f21670 */
[----:B------:R-:W1:Y:S01]  /*23a0*/  F2I.F64.TRUNC R3, R12 ;  /* 0x0000000c00037311 */ /* 0x000e62000030d100 */
[----:B------:R-:W-:Y:S01]  /*23b0*/  ISETP.LT.OR P6, PT, R0, 0x1, P3 ;  /* 0x000000010000780c */ /* 0x000fe20001fc1670 */
[----:B---3--:R-:W-:-:S10]  /*23c0*/  @!P0 DMUL R40, R14, R40 ;  /* 0x000000280e288228 */ /* 0x008fd40000000000 */
[----:B------:R-:W-:Y:S02]  /*23d0*/  DSETP.GE.OR P1, PT, R8, UR16, P1 ;  /* 0x0000001008007e2a */ /* 0x000fe40008f26400 */
[----:B------:R-:W-:Y:S01]  /*23e0*/  @!P0 DFMA R32, R26, R40, R32 ;  /* 0x000000281a20822b */ /* 0x000fe20000000020 */
[----:B-1----:R-:W-:Y:S01]  /*23f0*/  IADD3 R29, P5, PT, R0, R3, RZ ;  /* 0x00000003001d7210 */ /* 0x002fe20007fbe0ff */
[----:B------:R-:W-:-:S03]  /*2400*/  DSETP.GE.OR P0, PT, R6, UR16, P6 ;  /* 0x0000001006007e2a */ /* 0x000fc6000b706400 */
[----:B------:R-:W-:Y:S02]  /*2410*/  LEA.HI.X.SX32 R12, R3, R28, 0x1, P5 ;  /* 0x0000001c030c7211 */ /* 0x000fe400028f0eff */
[----:B------:R-:W-:Y:S01]  /*2420*/  LEA R40, P5, R29, UR4, 0x3 ;  /* 0x000000041d287c11 */ /* 0x000fe2000f8a18ff */
[----:B----4-:R-:W-:-:S03]  /*2430*/  @!P2 DMUL R42, R14, R42 ;  /* 0x0000002a0e2aa228 */ /* 0x010fc60000000000 */
[----:B------:R-:W-:Y:S01]  /*2440*/  LEA.HI.X R41, R29, UR5, R12, 0x3, P5 ;  /* 0x000000051d297c11 */ /* 0x000fe2000a8f1c0c */
[----:B0-----:R-:W0:Y:S01]  /*2450*/  @!P1 LDC.64 R38, c[0x0][0x380] ;  /* 0x0000e000ff269b82 */ /* 0x001e220000000a00 */
[----:B------:R-:W-:Y:S01]  /*2460*/  @P4 STG.E.64 desc[UR8][R4.64], RZ ;  /* 0x000000ff04004986 */ /* 0x000fe2000c101b08 */
[----:B------:R-:W-:-:S03]  /*2470*/  VIADD R29, R2, 0x1 ;  /* 0x00000001021d7836 */ /* 0x000fc60000000000 */
[----:B------:R-:W3:Y:S01]  /*2480*/  @!P0 LDG.E.64 R12, desc[UR8][R40.64+-0x8] ;  /* 0xfffff808280c8981 */ /* 0x000ee2000c1e1b00 */
[----:B------:R-:W-:Y:S01]  /*2490*/  @!P2 DFMA R32, R30, R42, R32 ;  /* 0x0000002a1e20a22b */ /* 0x000fe20000000020 */
[C---:B------:R-:W-:Y:S01]  /*24a0*/  ISETP.LT.OR P2, PT, R0.reuse, -0x1, P3 ;  /* 0xffffffff0000780c */ /* 0x040fe20001f41670 */
[----:B------:R-:W1:Y:S01]  /*24b0*/  I2F.F64 R42, R29 ;  /* 0x0000001d002a7312 */ /* 0x000e620000201c00 */
[C---:B------:R-:W-:Y:S01]  /*24c0*/  @!P1 IMAD.IADD R3, R0.reuse, 0x1, R3 ;  /* 0x0000000100039824 */ /* 0x040fe200078e0203 */
[----:B------:R-:W-:Y:S01]  /*24d0*/  @P0 STG.E.64 desc[UR8][R4.64], RZ ;  /* 0x000000ff04000986 */ /* 0x000fe2000c101b08 */
[----:B------:R-:W-:-:S09]  /*24e0*/  ISETP.LT.OR P5, PT, R0, -0x2, P3 ;  /* 0xfffffffe0000780c */ /* 0x000fd20001fa1670 */
[----:B------:R-:W-:Y:S01]  /*24f0*/  DSETP.GE.OR P2, PT, R10, UR16, P2 ;  /* 0x000000100a007e2a */ /* 0x000fe20009746400 */
[----:B0-----:R-:W-:Y:S01]  /*2500*/  @!P1 IMAD.WIDE R38, R3, 0x8, R38 ;  /* 0x0000000803269825 */ /* 0x001fe200078e0226 */
[C---:B-1----:R-:W-:Y:S02]  /*2510*/  DSETP.GE.AND P6, PT, R42.reuse, UR18, PT ;  /* 0x000000122a007e2a */ /* 0x042fe4000bfc6000 */
[----:B------:R-:W-:-:S03]  /*2520*/  DMUL R42, R42, UR16 ;  /* 0x000000102a2a7c28 */ /* 0x000fc60008000000 */
[----:B------:R-:W4:Y:S01]  /*2530*/  @!P1 LDG.E.64 R38, desc[UR8][R38.64] ;  /* 0x0000000826269981 */ /* 0x000f22000c1e1b00 */
[----:B------:R-:W-:Y:S02]  /*2540*/  ISETP.LT.OR P6, PT, R2, -0x1, P6 ;  /* 0xffffffff0200780c */ /* 0x000fe400037c1670 */
[----:B------:R-:W0:Y:S01]  /*2550*/  F2I.F64.TRUNC R3, R42 ;  /* 0x0000002a00037311 */ /* 0x000e22000030d100 */
[----:B------:R-:W-:Y:S01]  /*2560*/  @P1 STG.E.64 desc[UR8][R4.64], RZ ;  /* 0x000000ff04001986 */ /* 0x000fe2000c101b08 */
[----:B------:R-:W-:Y:S01]  /*2570*/  ISETP.LT.OR P3, PT, R0, 0x1, P6 ;  /* 0x000000010000780c */ /* 0x000fe20003761670 */
[----:B------:R-:W-:Y:S02]  /*2580*/  DFMA R22, RZ, |R22|, R44 ;  /* 0x40000016ff16722b */ /* 0x000fe4000000002c */
[----:B------:R-:W-:-:S10]  /*2590*/  DSETP.GE.OR P5, PT, R34, UR16, P5 ;  /* 0x0000001022007e2a */ /* 0x000fd4000afa6400 */
[----:B------:R-:W-:Y:S02]  /*25a0*/  DSETP.GE.OR P3, PT, R6, UR16, P3 ;  /* 0x0000001006007e2a */ /* 0x000fe40009f66400 */
[----:B--2---:R-:W-:Y:S01]  /*25b0*/  @!P4 DMUL R14, R14, R36 ;  /* 0x000000240e0ec228 */ /* 0x004fe20000000000 */
[----:B------:R-:W2:Y:S07]  /*25c0*/  @!P2 LDG.E.64 R36, desc[UR8][R40.64+0x8] ;  /* 0x000008082824a981 */ /* 0x000eae000c1e1b00 */
[----:B------:R-:W-:Y:S01]  /*25d0*/  @!P4 DFMA R32, R22, R14, R32 ;  /* 0x0000000e1620c22b */ /* 0x000fe20000000020 */
[----:B0-----:R-:W-:Y:S01]  /*25e0*/  IADD3 R15, P4, PT, R0, R3, RZ ;  /* 0x00000003000f7210 */ /* 0x001fe20007f9e0ff */
[----:B------:R-:W-:Y:S03]  /*25f0*/  @P2 STG.E.64 desc[UR8][R4.64], RZ ;  /* 0x000000ff04002986 */ /* 0x000fe6000c101b08 */
[----:B------:R-:W-:Y:S01]  /*2600*/  LEA.HI.X.SX32 R46, R3, R28, 0x1, P4 ;  /* 0x0000001c032e7211 */ /* 0x000fe200020f0eff */
[----:B------:R-:W5:Y:S01]  /*2610*/  @!P5 LDG.E.64 R44, desc[UR8][R40.64+0x10] ;  /* 0x00001008282cd981 */ /* 0x000f62000c1e1b00 */
[----:B------:R-:W-:-:S04]  /*2620*/  LEA R14, P4, R15, UR4, 0x3 ;  /* 0x000000040f0e7c11 */ /* 0x000fc8000f8818ff */
[----:B------:R-:W-:Y:S01]  /*2630*/  LEA.HI.X R15, R15, UR5, R46, 0x3, P4 ;  /* 0x000000050f0f7c11 */ /* 0x000fe2000a0f1c2e */
[----:B------:R-:W-:Y:S04]  /*2640*/  @P5 STG.E.64 desc[UR8][R4.64], RZ ;  /* 0x000000ff04005986 */ /* 0x000fe8000c101b08 */
[----:B------:R-:W5:Y:S01]  /*2650*/  @!P3 LDG.E.64 R42, desc[UR8][R14.64+-0x8] ;  /* 0xfffff8080e2ab981 */ /* 0x000f62000c1e1b00 */
[----:B------:R-:W-:Y:S01]  /*2660*/  VIADD R29, R2, 0x2 ;  /* 0x00000002021d7836 */ /* 0x000fe20000000000 */
[----:B---3--:R-:W-:-:S08]  /*2670*/  @!P0 DMUL R12, R16, R12 ;  /* 0x0000000c100c8228 */ /* 0x008fd00000000000 */
[----:B------:R-:W-:Y:S01]  /*2680*/  @!P0 DFMA R32, R24, R12, R32 ;  /* 0x0000000c1820822b */ /* 0x000fe20000000020 */
[----:B------:R-:W-:Y:S01]  /*2690*/  ISETP.LT.OR P0, PT, R0, RZ, P6 ;  /* 0x000000ff0000720c */ /* 0x000fe20003701670 */
[----:B------:R-:W0:-:S12]  /*26a0*/  I2F.F64 R12, R29 ;  /* 0x0000001d000c7312 */ /* 0x000e180000201c00 */
[----:B------:R-:W-:Y:S02]  /*26b0*/  DSETP.GE.OR P0, PT, R8, UR16, P0 ;  /* 0x0000001008007e2a */ /* 0x000fe40008706400 */
[----:B----4-:R-:W-:Y:S02]  /*26c0*/  @!P1 DMUL R38, R16, R38 ;  /* 0x0000002610269228 */ /* 0x010fe40000000000 */
[----:B0-----:R-:W-:-:S06]  /*26d0*/  DSETP.GE.AND P4, PT, R12, UR18, PT ;  /* 0x000000120c007e2a */ /* 0x001fcc000bf86000 */
[----:B------:R-:W-:Y:S01]  /*26e0*/  @!P1 DFMA R32, R26, R38, R32 ;  /* 0x000000261a20922b */ /* 0x000fe20000000020 */
[----:B------:R-:W-:-:S03]  /*26f0*/  ISETP.LT.OR P1, PT, R2, -0x2, P4 ;  /* 0xfffffffe0200780c */ /* 0x000fc60002721670 */
[----:B------:R-:W0:Y:S01]  /*2700*/  @!P0 LDC.64 R38, c[0x0][0x380] ;  /* 0x0000e000ff268b82 */ /* 0x000e220000000a00 */
[----:B------:R-:W-:Y:S01]  /*2710*/  DMUL R12, R12, UR16 ;  /* 0x000000100c0c7c28 */ /* 0x000fe20008000000 */
[C---:B------:R-:W-:Y:S01]  /*2720*/  ISETP.LT.OR P4, PT, R0.reuse, -0x1, P6 ;  /* 0xffffffff0000780c */ /* 0x040fe20003781670 */
[C---:B------:R-:W-:Y:S01]  /*2730*/  @!P0 IMAD.IADD R3, R0.reuse, 0x1, R3 ;  /* 0x0000000100038824 */ /* 0x040fe200078e0203 */
[----:B------:R-:W-:Y:S01]  /*2740*/  ISETP.LT.OR P6, PT, R0, -0x2, P6 ;  /* 0xfffffffe0000780c */ /* 0x000fe200037c1670 */
[----:B------:R-:W-:Y:S02]  /*2750*/  @P3 STG.E.64 desc[UR8][R4.64], RZ ;  /* 0x000000ff04003986 */ /* 0x000fe4000c101b08 */
[----:B0-----:R-:W-:-:S10]  /*2760*/  @!P0 IMAD.WIDE R2, R3, 0x8, R38 ;  /* 0x0000000803028825 */ /* 0x001fd400078e0226 */
[----:B------:R-:W-:Y:S01]  /*2770*/  DSETP.GE.OR P6, PT, R34, UR16, P6 ;  /* 0x0000001022007e2a */ /* 0x000fe2000b7c6400 */
[----:B------:R-:W3:Y:S04]  /*2780*/  @!P0 LDG.E.64 R2, desc[UR8][R2.64] ;  /* 0x0000000802028981 */ /* 0x000ee8000c1e1b00 */
[----:B------:R-:W-:Y:S01]  /*2790*/  @P0 STG.E.64 desc[UR8][R4.64], RZ ;  /* 0x000000ff04000986 */ /* 0x000fe2000c101b08 */
[----:B--2---:R-:W-:-:S08]  /*27a0*/  @!P2 DMUL R36, R16, R36 ;  /* 0x000000241024a228 */ /* 0x004fd00000000000 */
[----:B------:R-:W-:Y:S01]  /*27b0*/  @!P2 DFMA R32, R30, R36, R32 ;  /* 0x000000241e20a22b */ /* 0x000fe20000000020 */
[----:B------:R-:W-:Y:S01]  /*27c0*/  ISETP.LT.OR P2, PT, R0, RZ, P1 ;  /* 0x000000ff0000720c */ /* 0x000fe20000f41670 */
[----:B------:R-:W0:Y:S01]  /*27d0*/  F2I.F64.TRUNC R37, R12 ;  /* 0x0000000c00257311 */ /* 0x000e22000030d100 */
[----:B-----5:R-:W-:-:S11]  /*27e0*/  @!P5 DMUL R44, R16, R44 ;  /* 0x0000002c102cd228 */ /* 0x020fd60000000000 */
[----:B------:R-:W-:Y:S02]  /*27f0*/  DSETP.GE.OR P2, PT, R8, UR16, P2 ;  /* 0x0000001008007e2a */ /* 0x000fe40009746400 */
[----:B------:R-:W-:Y:S02]  /*2800*/  @!P5 DFMA R32, R22, R44, R32 ;  /* 0x0000002c1620d22b */ /* 0x000fe40000000020 */
[----:B------:R-:W-:Y:S02]  /*2810*/  @!P3 DMUL R42, R18, R42 ;  /* 0x0000002a122ab228 */ /* 0x000fe40000000000 */
[----:B------:R-:W-:Y:S01]  /*2820*/  DSETP.GE.OR P5, PT, R10, UR16, P4 ;  /* 0x000000100a007e2a */ /* 0x000fe2000a7a6400 */
[----:B------:R-:W-:-:S05]  /*2830*/  ISETP.LT.OR P4, PT, R0, 0x1, P1 ;  /* 0x000000010000780c */ /* 0x000fca0000f81670 */
[----:B------:R-:W-:Y:S01]  /*2840*/  @!P3 DFMA R32, R24, R42, R32 ;  /* 0x0000002a1820b22b */ /* 0x000fe20000000020 */
[----:B0-----:R-:W-:Y:S01]  /*2850*/  IADD3 R12, P3, PT, R0, R37, RZ ;  /* 0x00000025000c7210 */ /* 0x001fe20007f7e0ff */
[----:B------:R-:W0:Y:S03]  /*2860*/  @!P2 LDC.64 R16, c[0x0][0x380] ;  /* 0x0000e000ff10ab82 */ /* 0x000e260000000a00 */
[----:B------:R-:W-:Y:S02]  /*2870*/  LEA.HI.X.SX32 R13, R37, R28, 0x1, P3 ;  /* 0x0000001c250d7211 */ /* 0x000fe400018f0eff */
[C---:B------:R-:W-:Y:S01]  /*2880*/  LEA R28, P3, R12.reuse, UR4, 0x3 ;  /* 0x000000040c1c7c11 */ /* 0x040fe2000f8618ff */
[----:B------:R-:W2:Y:S01]  /*2890*/  @!P5 LDG.E.64 R8, desc[UR8][R14.64+0x8] ;  /* 0x000008080e08d981 */ /* 0x000ea2000c1e1b00 */
[----:B------:R-:W-:Y:S02]  /*28a0*/  DSETP.GE.OR P4, PT, R6, UR16, P4 ;  /* 0x0000001006007e2a */ /* 0x000fe4000a786400 */
[----:B------:R-:W-:-:S02]  /*28b0*/  LEA.HI.X R29, R12, UR5, R13, 0x3, P3 ;  /* 0x000000050c1d7c11 */ /* 0x000fc400098f1c0d */
[C---:B------:R-:W-:Y:S01]  /*28c0*/  ISETP.LT.OR P3, PT, R0.reuse, -0x1, P1 ;  /* 0xffffffff0000780c */ /* 0x040fe20000f61670 */
[----:B------:R-:W-:Y:S04]  /*28d0*/  @P5 STG.E.64 desc[UR8][R4.64], RZ ;  /* 0x000000ff04005986 */ /* 0x000fe8000c101b08 */
[----:B------:R-:W4:Y:S01]  /*28e0*/  @!P6 LDG.E.64 R6, desc[UR8][R14.64+0x10] ;  /* 0x000010080e06e981 */ /* 0x000f22000c1e1b00 */
[C---:B------:R-:W-:Y:S01]  /*28f0*/  ISETP.LT.OR P1, PT, R0.reuse, -0x2, P1 ;  /* 0xfffffffe0000780c */ /* 0x040fe20000f21670 */
[----:B------:R-:W-:Y:S02]  /*2900*/  @!P2 IMAD.IADD R37, R0, 0x1, R37 ;  /* 0x000000010025a824 */ /* 0x000fe400078e0225 */
[----:B------:R-:W-:Y:S04]  /*2910*/  @P6 STG.E.64 desc[UR8][R4.64], RZ ;  /* 0x000000ff04006986 */ /* 0x000fe8000c101b08 */
[----:B------:R-:W5:Y:S01]  /*2920*/  @!P4 LDG.E.64 R12, desc[UR8][R28.64+-0x8] ;  /* 0xfffff8081c0cc981 */ /* 0x000f62000c1e1b00 */
[----:B------:R-:W-:Y:S01]  /*2930*/  DSETP.GE.OR P3, PT, R10, UR16, P3 ;  /* 0x000000100a007e2a */ /* 0x000fe20009f66400 */
[----:B0-----:R-:W-:-:S02]  /*2940*/  @!P2 IMAD.WIDE R10, R37, 0x8, R16 ;  /* 0x00000008250aa825 */ /* 0x001fc400078e0210 */
[----:B------:R-:W-:Y:S02]  /*2950*/  @P4 STG.E.64 desc[UR8][R4.64], RZ ;  /* 0x000000ff04004986 */ /* 0x000fe4000c101b08 */
[----:B------:R-:W-:Y:S02]  /*2960*/  DSETP.GE.OR P1, PT, R34, UR16, P1 ;  /* 0x0000001022007e2a */ /* 0x000fe40008f26400 */
[----:B------:R-:W5:Y:S04]  /*2970*/  @!P2 LDG.E.64 R10, desc[UR8][R10.64] ;  /* 0x000000080a0aa981 */ /* 0x000f68000c1e1b00 */
[----:B------:R-:W-:Y:S04]  /*2980*/  @P2 STG.E.64 desc[UR8][R4.64], RZ ;  /* 0x000000ff04002986 */ /* 0x000fe8000c101b08 */
[----:B------:R-:W5:Y:S04]  /*2990*/  @!P3 LDG.E.64 R14, desc[UR8][R28.64+0x8] ;  /* 0x000008081c0eb981 */ /* 0x000f68000c1e1b00 */
[----:B------:R-:W-:Y:S04]  /*29a0*/  @P3 STG.E.64 desc[UR8][R4.64], RZ ;  /* 0x000000ff04003986 */ /* 0x000fe8000c101b08 */
[----:B------:R-:W5:Y:S01]  /*29b0*/  @!P1 LDG.E.64 R16, desc[UR8][R28.64+0x10] ;  /* 0x000010081c109981 */ /* 0x000f62000c1e1b00 */
[----:B---3--:R-:W-:-:S08]  /*29c0*/  @!P0 DMUL R2, R18, R2 ;  /* 0x0000000212028228 */ /* 0x008fd00000000000 */
[----:B------:R-:W-:Y:S02]  /*29d0*/  @!P0 DFMA R32, R26, R2, R32 ;  /* 0x000000021a20822b */ /* 0x000fe40000000020 */
[----:B--2---:R-:W-:-:S08]  /*29e0*/  @!P5 DMUL R8, R18, R8 ;  /* 0x000000081208d228 */ /* 0x004fd00000000000 */
[----:B------:R-:W-:Y:S02]  /*29f0*/  @!P5 DFMA R32, R30, R8, R32 ;  /* 0x000000081e20d22b */ /* 0x000fe40000000020 */
[----:B----4-:R-:W-:-:S08]  /*2a00*/  @!P6 DMUL R6, R18, R6 ;  /* 0x000000061206e228 */ /* 0x010fd00000000000 */
[----:B------:R-:W-:Y:S02]  /*2a10*/  @!P6 DFMA R32, R22, R6, R32 ;  /* 0x000000061620e22b */ /* 0x000fe40000000020 */
[C---:B-----5:R-:W-:Y:S02]  /*2a20*/  @!P4 DMUL R12, R20.reuse, R12 ;  /* 0x0000000c140cc228 */ /* 0x060fe40000000000 */
[----:B------:R-:W-:-:S06]  /*2a30*/  @!P2 DMUL R10, R20, R10 ;  /* 0x0000000a140aa228 */ /* 0x000fcc0000000000 */
[----:B------:R-:W-:Y:S02]  /*2a40*/  @!P4 DFMA R32, R24, R12, R32 ;  /* 0x0000000c1820c22b */ /* 0x000fe40000000020 */
[----:B------:R-:W-:-:S06]  /*2a50*/  @!P3 DMUL R14, R20, R14 ;  /* 0x0000000e140eb228 */ /* 0x000fcc0000000000 */
[----:B------:R-:W-:Y:S02]  /*2a60*/  @!P2 DFMA R32, R26, R10, R32 ;  /* 0x0000000a1a20a22b */ /* 0x000fe40000000020 */
[----:B------:R-:W-:-:S06]  /*2a70*/  @!P1 DMUL R16, R20, R16 ;  /* 0x0000001014109228 */ /* 0x000fcc0000000000 */
[----:B------:R-:W-:-:S08]  /*2a80*/  @!P3 DFMA R32, R30, R14, R32 ;  /* 0x0000000e1e20b22b */ /* 0x000fd00000000020 */
[----:B------:R-:W-:-:S07]  /*2a90*/  @!P1 DFMA R32, R22, R16, R32 ;  /* 0x000000101620922b */ /* 0x000fce0000000020 */
[----:B------:R-:W-:Y:S01]  /*2aa0*/  STG.E.64 desc[UR8][R4.64], R32 ;  /* 0x0000002004007986 */ /* 0x000fe2000c101b08 */
[----:B------:R-:W-:Y:S05]  /*2ab0*/  EXIT ;  /* 0x000000000000794d */ /* 0x000fea0003800000 */
        .weak           $__internal_0_$__cuda_sm20_div_rn_f64_full
        .type           $__internal_0_$__cuda_sm20_div_rn_f64_full,@function
        .size           $__internal_0_$__cuda_sm20_div_rn_f64_full,($_Z9rotatePicPdS_ddddd$__internal_accurate_pow - $__internal_0_$__cuda_sm20_div_rn_f64_full)
$__internal_0_$__cuda_sm20_div_rn_f64_full:
[----:B------:R-:W-:Y:S01]  /*2ac0*/  IMAD.MOV.U32 R3, RZ, RZ, 0x3ff68000 ;  /* 0x3ff68000ff037424 */ /* 0x000fe200078e00ff */
[----:B------:R-:W0:Y:S01]  /*2ad0*/  LDC.64 R18, c[0x0][0x3b0] ;  /* 0x0000ec00ff127b82 */ /* 0x000e220000000a00 */
[----:B------:R-:W-:Y:S02]  /*2ae0*/  IMAD.MOV.U32 R2, RZ, RZ, 0x0 ;  /* 0x00000000ff027424 */ /* 0x000fe400078e00ff */
[----:B------:R-:W1:Y:S01]  /*2af0*/  MUFU.RCP64H R5, R3 ;  /* 0x0000000300057308 */ /* 0x000e620000001800 */
[----:B------:R-:W-:Y:S02]  /*2b00*/  IMAD.MOV.U32 R4, RZ, RZ, 0x1 ;  /* 0x00000001ff047424 */ /* 0x000fe400078e00ff */
[----:B------:R-:W-:Y:S02]  /*2b10*/  IMAD.MOV.U32 R14, RZ, RZ, 0x1ca00000 ;  /* 0x1ca00000ff0e7424 */ /* 0x000fe400078e00ff */
[----:B------:R-:W-:-:S04]  /*2b20*/  IMAD.MOV.U32 R16, RZ, RZ, 0x40600000 ;  /* 0x40600000ff107424 */ /* 0x000fc800078e00ff */
[----:B------:R-:W-:Y:S01]  /*2b30*/  VIADD R17, R16, 0xffffffff ;  /* 0xffffffff10117836 */ /* 0x000fe20000000000 */
[----:B-1----:R-:W-:Y:S01]  /*2b40*/  DFMA R6, R4, -R2, 1 ;  /* 0x3ff000000406742b */ /* 0x002fe20000000802 */
[C---:B0-----:R-:W-:Y:S02]  /*2b50*/  FSETP.GEU.AND P1, PT, |R19|.reuse, 1.469367938527859385e-39, PT ;  /* 0x001000001300780b */ /* 0x041fe40003f2e200 */
[----:B------:R-:W-:-:S05]  /*2b60*/  LOP3.LUT R12, R19, 0x7ff00000, RZ, 0xc0, !PT ;  /* 0x7ff00000130c7812 */ /* 0x000fca00078ec0ff */
[----:B------:R-:W-:Y:S01]  /*2b70*/  DFMA R6, R6, R6, R6 ;  /* 0x000000060606722b */ /* 0x000fe20000000006 */
[----:B------:R-:W-:Y:S01]  /*2b80*/  ISETP.GE.U32.AND P0, PT, R12, 0x40600000, PT ;  /* 0x406000000c00780c */ /* 0x000fe20003f06070 */
[----:B------:R-:W-:-:S03]  /*2b90*/  IMAD.MOV.U32 R13, RZ, RZ, R12 ;  /* 0x000000ffff0d7224 */ /* 0x000fc600078e000c */
[----:B------:R-:W-:-:S03]  /*2ba0*/  SEL R14, R14, 0x63400000, !P0 ;  /* 0x634000000e0e7807 */ /* 0x000fc60004000000 */
[----:B------:R-:W-:Y:S01]  /*2bb0*/  DFMA R8, R4, R6, R4 ;  /* 0x000000060408722b */ /* 0x000fe20000000004 */
[C-C-:B------:R-:W-:Y:S01]  /*2bc0*/  @!P1 LOP3.LUT R6, R14.reuse, 0x80000000, R19.reuse, 0xf8, !PT ;  /* 0x800000000e069812 */ /* 0x140fe200078ef813 */
[----:B------:R-:W-:Y:S01]  /*2bd0*/  IMAD.MOV.U32 R4, RZ, RZ, R18 ;  /* 0x000000ffff047224 */ /* 0x000fe200078e0012 */
[----:B------:R-:W-:Y:S02]  /*2be0*/  LOP3.LUT R5, R14, 0x800fffff, R19, 0xf8, !PT ;  /* 0x800fffff0e057812 */ /* 0x000fe400078ef813 */
[----:B------:R-:W-:Y:S01]  /*2bf0*/  @!P1 LOP3.LUT R7, R6, 0x100000, RZ, 0xfc, !PT ;  /* 0x0010000006079812 */ /* 0x000fe200078efcff */
[----:B------:R-:W-:Y:S02]  /*2c00*/  @!P1 IMAD.MOV.U32 R6, RZ, RZ, RZ ;  /* 0x000000ffff069224 */ /* 0x000fe400078e00ff */
[----:B------:R-:W-:-:S04]  /*2c10*/  DFMA R10, R8, -R2, 1 ;  /* 0x3ff00000080a742b */ /* 0x000fc80000000802 */
[----:B------:R-:W-:-:S04]  /*2c20*/  @!P1 DFMA R4, R4, 2, -R6 ;  /* 0x400000000404982b */ /* 0x000fc80000000806 */
[----:B------:R-:W-:-:S06]  /*2c30*/  DFMA R10, R8, R10, R8 ;  /* 0x0000000a080a722b */ /* 0x000fcc0000000008 */
[----:B------:R-:W-:Y:S02]  /*2c40*/  @!P1 LOP3.LUT R13, R5, 0x7ff00000, RZ, 0xc0, !PT ;  /* 0x7ff00000050d9812 */ /* 0x000fe400078ec0ff */
[----:B------:R-:W-:-:S03]  /*2c50*/  DMUL R6, R10, R4 ;  /* 0x000000040a067228 */ /* 0x000fc60000000000 */
[----:B------:R-:W-:-:S05]  /*2c60*/  VIADD R15, R13, 0xffffffff ;  /* 0xffffffff0d0f7836 */ /* 0x000fca0000000000 */
[----:B------:R-:W-:Y:S01]  /*2c70*/  DFMA R8, R6, -R2, R4 ;  /* 0x800000020608722b */ /* 0x000fe20000000004 */
[----:B------:R-:W-:-:S04]  /*2c80*/  ISETP.GT.U32.AND P0, PT, R15, 0x7feffffe, PT ;  /* 0x7feffffe0f00780c */ /* 0x000fc80003f04070 */
[----:B------:R-:W-:-:S03]  /*2c90*/  ISETP.GT.U32.OR P0, PT, R17, 0x7feffffe, P0 ;  /* 0x7feffffe1100780c */ /* 0x000fc60000704470 */
[----:B------:R-:W-:-:S10]  /*2ca0*/  DFMA R10, R10, R8, R6 ;  /* 0x000000080a0a722b */ /* 0x000fd40000000006 */
[----:B------:R-:W-:Y:S05]  /*2cb0*/  @P0 BRA `(.L_x_36) ;  /* 0x0000000000680947 */ /* 0x000fea0003800000 */
[----:B------:R-:W-:Y:S02]  /*2cc0*/  IMAD.MOV.U32 R7, RZ, RZ, 0x40600000 ;  /* 0x40600000ff077424 */ /* 0x000fe400078e00ff */
[----:B------:R-:W-:-:S03]  /*2cd0*/  IMAD.MOV.U32 R8, RZ, RZ, RZ ;  /* 0x000000ffff087224 */ /* 0x000fc600078e00ff */
[----:B------:R-:W-:-:S04]  /*2ce0*/  VIADDMNMX R12, R12, -R7, 0xb9600000, !PT ;  /* 0xb96000000c0c7446 */ /* 0x000fc80007800907 */
[----:B------:R-:W-:-:S05]  /*2cf0*/  VIMNMX R7, PT, PT, R12, 0x46a00000, PT ;  /* 0x46a000000c077848 */ /* 0x000fca0003fe0100 */
[----:B------:R-:W-:-:S04]  /*2d00*/  IMAD.IADD R14, R7, 0x1, -R14 ;  /* 0x00000001070e7824 */ /* 0x000fc800078e0a0e */
[----:B------:R-:W-:-:S06]  /*2d10*/  VIADD R9, R14, 0x7fe00000 ;  /* 0x7fe000000e097836 */ /* 0x000fcc0000000000 */
[----:B------:R-:W-:-:S10]  /*2d20*/  DMUL R6, R10, R8 ;  /* 0x000000080a067228 */ /* 0x000fd40000000000 */
[----:B------:R-:W-:-:S13]  /*2d30*/  FSETP.GTU.AND P0, PT, |R7|, 1.469367938527859385e-39, PT ;  /* 0x001000000700780b */ /* 0x000fda0003f0c200 */
[----:B------:R-:W-:Y:S05]  /*2d40*/  @P0 BRA `(.L_x_37) ;  /* 0x00000000008c0947 */ /* 0x000fea0003800000 */
[----:B------:R-:W-:Y:S01]  /*2d50*/  DFMA R2, R10, -R2, R4 ;  /* 0x800000020a02722b */ /* 0x000fe20000000004 */
[----:B------:R-:W-:-:S09]  /*2d60*/  IMAD.MOV.U32 R8, RZ, RZ, RZ ;  /* 0x000000ffff087224 */ /* 0x000fd200078e00ff */
[C---:B------:R-:W-:Y:S02]  /*2d70*/  FSETP.NEU.AND P0, PT, R3.reuse, RZ, PT ;  /* 0x000000ff0300720b */ /* 0x040fe40003f0d000 */
[----:B------:R-:W-:-:S04]  /*2d80*/  LOP3.LUT R2, R3, 0x40668000, RZ, 0x3c, !PT ;  /* 0x4066800003027812 */ /* 0x000fc800078e3cff */
[----:B------:R-:W-:-:S04]  /*2d90*/  LOP3.LUT R5, R2, 0x80000000, RZ, 0xc0, !PT ;  /* 0x8000000002057812 */ /* 0x000fc800078ec0ff */
[----:B------:R-:W-:-:S03]  /*2da0*/  LOP3.LUT R9, R5, R9, RZ, 0xfc, !PT ;  /* 0x0000000905097212 */ /* 0x000fc600078efcff */
[----:B------:R-:W-:Y:S05]  /*2db0*/  @!P0 BRA `(.L_x_37) ;  /* 0x0000000000708947 */ /* 0x000fea0003800000 */
[----:B------:R-:W-:Y:S01]  /*2dc0*/  IMAD.MOV R3, RZ, RZ, -R14 ;  /* 0x000000ffff037224 */ /* 0x000fe200078e0a0e */
[----:B------:R-:W-:Y:S01]  /*2dd0*/  DMUL.RP R8, R10, R8 ;  /* 0x000000080a087228 */ /* 0x000fe20000008000 */
[----:B------:R-:W-:-:S06]  /*2de0*/  IMAD.MOV.U32 R2, RZ, RZ, RZ ;  /* 0x000000ffff027224 */ /* 0x000fcc00078e00ff */
[----:B------:R-:W-:-:S03]  /*2df0*/  DFMA R2, R6, -R2, R10 ;  /* 0x800000020602722b */ /* 0x000fc6000000000a */
[----:B------:R-:W-:-:S03]  /*2e00*/  LOP3.LUT R5, R9, R5, RZ, 0x3c, !PT ;  /* 0x0000000509057212 */ /* 0x000fc600078e3cff */
[----:B------:R-:W-:-:S04]  /*2e10*/  IADD3 R2, PT, PT, -R14, -0x43300000, RZ ;  /* 0xbcd000000e027810 */ /* 0x000fc80007ffe1ff */
[----:B------:R-:W-:-:S04]  /*2e20*/  FSETP.NEU.AND P0, PT, |R3|, R2, PT ;  /* 0x000000020300720b */ /* 0x000fc80003f0d200 */
[----:B------:R-:W-:Y:S02]  /*2e30*/  FSEL R6, R8, R6, !P0 ;  /* 0x0000000608067208 */ /* 0x000fe40004000000 */
[----:B------:R-:W-:Y:S01]  /*2e40*/  FSEL R7, R5, R7, !P0 ;  /* 0x0000000705077208 */ /* 0x000fe20004000000 */
[----:B------:R-:W-:Y:S06]  /*2e50*/  BRA `(.L_x_37) ;  /* 0x0000000000487947 */ /* 0x000fec0003800000 */
.L_x_36:
[----:B------:R-:W0:Y:S02]  /*2e60*/  LDC.64 R2, c[0x0][0x3b0] ;  /* 0x0000ec00ff027b82 */ /* 0x000e240000000a00 */
[----:B0-----:R-:W-:-:S14]  /*2e70*/  DSETP.NAN.AND P0, PT, R2, R2, PT ;  /* 0x000000020200722a */ /* 0x001fdc0003f08000 */
[----:B------:R-:W-:Y:S05]  /*2e80*/  @P0 BRA `(.L_x_38) ;  /* 0x0000000000340947 */ /* 0x000fea0003800000 */
[----:B------:R-:W-:Y:S01]  /*2e90*/  ISETP.NE.AND P0, PT, R13, R16, PT ;  /* 0x000000100d00720c */ /* 0x000fe20003f05270 */
[----:B------:R-:W-:Y:S02]  /*2ea0*/  IMAD.MOV.U32 R6, RZ, RZ, 0x0 ;  /* 0x00000000ff067424 */ /* 0x000fe400078e00ff */
[----:B------:R-:W-:-:S10]  /*2eb0*/  IMAD.MOV.U32 R7, RZ, RZ, -0x80000 ;  /* 0xfff80000ff077424 */ /* 0x000fd400078e00ff */
[----:B------:R-:W-:Y:S05]  /*2ec0*/  @!P0 BRA `(.L_x_37) ;  /* 0x00000000002c8947 */ /* 0x000fea0003800000 */
[----:B------:R-:W-:Y:S02]  /*2ed0*/  ISETP.NE.AND P0, PT, R13, 0x7ff00000, PT ;  /* 0x7ff000000d00780c */ /* 0x000fe40003f05270 */
[----:B------:R-:W-:Y:S02]  /*2ee0*/  LOP3.LUT R2, R19, 0x40668000, RZ, 0x3c, !PT ;  /* 0x4066800013027812 */ /* 0x000fe400078e3cff */
[----:B------:R-:W-:Y:S02]  /*2ef0*/  ISETP.EQ.OR P0, PT, R16, RZ, !P0 ;  /* 0x000000ff1000720c */ /* 0x000fe40004702670 */
[----:B------:R-:W-:-:S11]  /*2f00*/  LOP3.LUT R7, R2, 0x80000000, RZ, 0xc0, !PT ;  /* 0x8000000002077812 */ /* 0x000fd600078ec0ff */
[----:B------:R-:W-:Y:S01]  /*2f10*/  @P0 LOP3.LUT R2, R7, 0x7ff00000, RZ, 0xfc, !PT ;  /* 0x7ff0000007020812 */ /* 0x000fe200078efcff */
[----:B------:R-:W-:Y:S02]  /*2f20*/  @!P0 IMAD.MOV.U32 R6, RZ, RZ, RZ ;  /* 0x000000ffff068224 */ /* 0x000fe400078e00ff */
[----:B------:R-:W-:Y:S02]  /*2f30*/  @P0 IMAD.MOV.U32 R6, RZ, RZ, RZ ;  /* 0x000000ffff060224 */ /* 0x000fe400078e00ff */
[----:B------:R-:W-:Y:S01]  /*2f40*/  @P0 IMAD.MOV.U32 R7, RZ, RZ, R2 ;  /* 0x000000ffff070224 */ /* 0x000fe200078e0002 */
[----:B------:R-:W-:Y:S06]  /*2f50*/  BRA `(.L_x_37) ;  /* 0x0000000000087947 */ /* 0x000fec0003800000 */
.L_x_38:
[----:B------:R-:W-:Y:S01]  /*2f60*/  LOP3.LUT R7, R19, 0x80000, RZ, 0xfc, !PT ;  /* 0x0008000013077812 */ /* 0x000fe200078efcff */
[----:B------:R-:W-:-:S07]  /*2f70*/  IMAD.MOV.U32 R6, RZ, RZ, R18 ;  /* 0x000000ffff067224 */ /* 0x000fce00078e0012 */
.L_x_37:
[----:B------:R-:W-:Y:S02]  /*2f80*/  IMAD.MOV.U32 R2, RZ, RZ, R0 ;  /* 0x000000ffff027224 */ /* 0x000fe400078e0000 */
[----:B------:R-:W-:-:S04]  /*2f90*/  IMAD.MOV.U32 R3, RZ, RZ, 0x0 ;  /* 0x00000000ff037424 */ /* 0x000fc800078e00ff */
[----:B------:R-:W-:Y:S05]  /*2fa0*/  RET.REL.NODEC R2 `(_Z9rotatePicPdS_ddddd) ;  /* 0xffffffd002147950 */ /* 0x000fea0003c3ffff */
        .type           $_Z9rotatePicPdS_ddddd$__internal_accurate_pow,@function
        .size           $_Z9rotatePicPdS_ddddd$__internal_accurate_pow,($_Z9rotatePicPdS_ddddd$__internal_trig_reduction_slowpathd - $_Z9rotatePicPdS_ddddd$__internal_accurate_pow)
$_Z9rotatePicPdS_ddddd$__internal_accurate_pow:
[----:B------:R-:W-:Y:S01]  /*2fb0*/  ISETP.GT.U32.AND P0, PT, R5, 0xfffff, PT ;  /* 0x000fffff0500780c */ /* 0x000fe20003f04070 */
[--C-:B------:R-:W-:Y:S01]  /*2fc0*/  IMAD.MOV.U32 R35, RZ, RZ, R5.reuse ;  /* 0x000000ffff237224 */ /* 0x100fe200078e0005 */
[----:B------:R-:W-:Y:S01]  /*2fd0*/  UMOV UR6, 0x7d2cafe2 ;  /* 0x7d2cafe200067882 */ /* 0x000fe20000000000 */
[--C-:B------:R-:W-:Y:S01]  /*2fe0*/  IMAD.MOV.U32 R7, RZ, RZ, R5.reuse ;  /* 0x000000ffff077224 */ /* 0x100fe200078e0005 */
[----:B------:R-:W-:Y:S01]  /*2ff0*/  UMOV UR7, 0x3eb0f5ff ;  /* 0x3eb0f5ff00077882 */ /* 0x000fe20000000000 */
[----:B------:R-:W-:Y:S01]  /*3000*/  IMAD.MOV.U32 R36, RZ, RZ, RZ ;  /* 0x000000ffff247224 */ /* 0x000fe200078e00ff */
[----:B------:R-:W-:Y:S01]  /*3010*/  SHF.R.U32.HI R5, RZ, 0x14, R5 ;  /* 0x00000014ff057819 */ /* 0x000fe20000011605 */
[----:B------:R-:W-:Y:S01]  /*3020*/  UMOV UR10, 0xfefa39ef ;  /* 0xfefa39ef000a7882 */ /* 0x000fe20000000000 */
[----:B------:R-:W-:-:S05]  /*3030*/  UMOV UR11, 0x3fe62e42 ;  /* 0x3fe62e42000b7882 */ /* 0x000fca0000000000 */
[----:B------:R-:W-:-:S10]  /*3040*/  @!P0 DMUL R40, R34, 1.80143985094819840000e+16 ;  /* 0x4350000022288828 */ /* 0x000fd40000000000 */
[----:B------:R-:W-:Y:S01]  /*3050*/  @!P0 IMAD.MOV.U32 R7, RZ, RZ, R41 ;  /* 0x000000ffff078224 */ /* 0x000fe200078e0029 */
[----:B------:R-:W-:Y:S01]  /*3060*/  @!P0 LEA.HI R5, R41, 0xffffffca, RZ, 0xc ;  /* 0xffffffca29058811 */ /* 0x000fe200078f60ff */
[----:B------:R-:W-:-:S03]  /*3070*/  @!P0 IMAD.MOV.U32 R34, RZ, RZ, R40 ;  /* 0x000000ffff228224 */ /* 0x000fc600078e0028 */
[----:B------:R-:W-:Y:S01]  /*3080*/  LOP3.LUT R7, R7, 0x800fffff, RZ, 0xc0, !PT ;  /* 0x800fffff07077812 */ /* 0x000fe200078ec0ff */
[----:B------:R-:W-:-:S03]  /*3090*/  IMAD.MOV.U32 R42, RZ, RZ, R34 ;  /* 0x000000ffff2a7224 */ /* 0x000fc600078e0022 */
[----:B------:R-:W-:-:S04]  /*30a0*/  LOP3.LUT R7, R7, 0x3ff00000, RZ, 0xfc, !PT ;  /* 0x3ff0000007077812 */ /* 0x000fc800078efcff */
[----:B------:R-:W-:Y:S01]  /*30b0*/  ISETP.GE.U32.AND P1, PT, R7, 0x3ff6a09f, PT ;  /* 0x3ff6a09f0700780c */ /* 0x000fe20003f26070 */
[----:B------:R-:W-:-:S12]  /*30c0*/  IMAD.MOV.U32 R43, RZ, RZ, R7 ;  /* 0x000000ffff2b7224 */ /* 0x000fd800078e0007 */
[----:B------:R-:W-:-:S04]  /*30d0*/  @P1 VIADD R7, R43, 0xfff00000 ;  /* 0xfff000002b071836 */ /* 0x000fc80000000000 */
[----:B------:R-:W-:Y:S02]  /*30e0*/  @P1 IMAD.MOV.U32 R43, RZ, RZ, R7 ;  /* 0x000000ffff2b1224 */ /* 0x000fe400078e0007 */
[C---:B------:R-:W-:Y:S02]  /*30f0*/  VIADD R7, R5.reuse, 0xfffffc01 ;  /* 0xfffffc0105077836 */ /* 0x040fe40000000000 */
[----:B------:R-:W-:Y:S02]  /*3100*/  @P1 VIADD R7, R5, 0xfffffc02 ;  /* 0xfffffc0205071836 */ /* 0x000fe40000000000 */
[C---:B------:R-:W-:Y:S02]  /*3110*/  DADD R44, R42.reuse, 1 ;  /* 0x3ff000002a2c7429 */ /* 0x040fe40000000000 */
[----:B------:R-:W-:-:S04]  /*3120*/  DADD R42, R42, -1 ;  /* 0xbff000002a2a7429 */ /* 0x000fc80000000000 */
[----:B------:R-:W0:Y:S02]  /*3130*/  MUFU.RCP64H R37, R45 ;  /* 0x0000002d00257308 */ /* 0x000e240000001800 */
[----:B0-----:R-:W-:-:S08]  /*3140*/  DFMA R34, -R44, R36, 1 ;  /* 0x3ff000002c22742b */ /* 0x001fd00000000124 */
[----:B------:R-:W-:-:S08]  /*3150*/  DFMA R34, R34, R34, R34 ;  /* 0x000000222222722b */ /* 0x000fd00000000022 */
[----:B------:R-:W-:-:S08]  /*3160*/  DFMA R34, R36, R34, R36 ;  /* 0x000000222422722b */ /* 0x000fd00000000024 */
[----:B------:R-:W-:-:S08]  /*3170*/  DMUL R38, R42, R34 ;  /* 0x000000222a267228 */ /* 0x000fd00000000000 */
[----:B------:R-:W-:-:S08]  /*3180*/  DFMA R38, R42, R34, R38 ;  /* 0x000000222a26722b */ /* 0x000fd00000000026 */
[----:B------:R-:W-:Y:S02]  /*3190*/  DADD R36, R42, -R38 ;  /* 0x000000002a247229 */ /* 0x000fe40000000826 */
[----:B------:R-:W-:-:S06]  /*31a0*/  DMUL R44, R38, R38 ;  /* 0x00000026262c7228 */ /* 0x000fcc0000000000 */
[----:B------:R-:W-:-:S08]  /*31b0*/  DADD R36, R36, R36 ;  /* 0x0000000024247229 */ /* 0x000fd00000000024 */
[----:B------:R-:W-:Y:S01]  /*31c0*/  DFMA R36, R42, -R38, R36 ;  /* 0x800000262a24722b */ /* 0x000fe20000000024 */
[----:B------:R-:W-:Y:S02]  /*31d0*/  IMAD.MOV.U32 R42, RZ, RZ, 0x41ad3b5a ;  /* 0x41ad3b5aff2a7424 */ /* 0x000fe400078e00ff */
[----:B------:R-:W-:-:S05]  /*31e0*/  IMAD.MOV.U32 R43, RZ, RZ, 0x3ed0f5d2 ;  /* 0x3ed0f5d2ff2b7424 */ /* 0x000fca00078e00ff */
[----:B------:R-:W-:Y:S02]  /*31f0*/  DMUL R36, R34, R36 ;  /* 0x0000002422247228 */ /* 0x000fe40000000000 */
[----:B------:R-:W-:Y:S01]  /*3200*/  DFMA R42, R44, UR6, R42 ;  /* 0x000000062c2a7c2b */ /* 0x000fe2000800002a */
[----:B------:R-:W-:Y:S01]  /*3210*/  UMOV UR6, 0x75488a3f ;  /* 0x75488a3f00067882 */ /* 0x000fe20000000000 */
[----:B------:R-:W-:-:S06]  /*3220*/  UMOV UR7, 0x3ef3b20a ;  /* 0x3ef3b20a00077882 */ /* 0x000fcc0000000000 */
[----:B------:R-:W-:Y:S01]  /*3230*/  DFMA R42, R44, R42, UR6 ;  /* 0x000000062c2a7e2b */ /* 0x000fe2000800002a */
        /* <DEDUP_REMOVED lines=14> */
[----:B------:R-:W-:-:S08]  /*3320*/  DFMA R34, R44, R42, UR6 ;  /* 0x000000062c227e2b */ /* 0x000fd0000800002a */
[----:B------:R-:W-:Y:S01]  /*3330*/  DADD R40, -R34, UR6 ;  /* 0x0000000622287e29 */ /* 0x000fe20008000100 */
[----:B------:R-:W-:Y:S01]  /*3340*/  UMOV UR6, 0xb9e7b0 ;  /* 0x00b9e7b000067882 */ /* 0x000fe20000000000 */
[----:B------:R-:W-:-:S06]  /*3350*/  UMOV UR7, 0x3c46a4cb ;  /* 0x3c46a4cb00077882 */ /* 0x000fcc0000000000 */
[----:B------:R-:W-:Y:S02]  /*3360*/  DFMA R40, R44, R42, R40 ;  /* 0x0000002a2c28722b */ /* 0x000fe40000000028 */
[----:B------:R-:W-:Y:S01]  /*3370*/  DMUL R42, R38, R38 ;  /* 0x00000026262a7228 */ /* 0x000fe20000000000 */
[----:B------:R-:W-:Y:S02]  /*3380*/  VIADD R45, R37, 0x100000 ;  /* 0x00100000252d7836 */ /* 0x000fe40000000000 */
[----:B------:R-:W-:-:S03]  /*3390*/  IMAD.MOV.U32 R44, RZ, RZ, R36 ;  /* 0x000000ffff2c7224 */ /* 0x000fc600078e0024 */
[----:B------:R-:W-:Y:S01]  /*33a0*/  DADD R40, R40, -UR6 ;  /* 0x8000000628287e29 */ /* 0x000fe20008000000 */
[----:B------:R-:W-:Y:S01]  /*33b0*/  UMOV UR6, 0x80000000 ;  /* 0x8000000000067882 */ /* 0x000fe20000000000 */
[----:B------:R-:W-:Y:S01]  /*33c0*/  DFMA R46, R38, R38, -R42 ;  /* 0x00000026262e722b */ /* 0x000fe2000000082a */
[----:B------:R-:W-:-:S07]  /*33d0*/  UMOV UR7, 0x43300000 ;  /* 0x4330000000077882 */ /* 0x000fce0000000000 */
[C---:B------:R-:W-:Y:S02]  /*33e0*/  DFMA R44, R38.reuse, R44, R46 ;  /* 0x0000002c262c722b */ /* 0x040fe4000000002e */
[----:B------:R-:W-:-:S08]  /*33f0*/  DMUL R46, R38, R42 ;  /* 0x0000002a262e7228 */ /* 0x000fd00000000000 */
[----:B------:R-:W-:-:S08]  /*3400*/  DFMA R48, R38, R42, -R46 ;  /* 0x0000002a2630722b */ /* 0x000fd0000000082e */
[----:B------:R-:W-:Y:S02]  /*3410*/  DFMA R48, R36, R42, R48 ;  /* 0x0000002a2430722b */ /* 0x000fe40000000030 */
[----:B------:R-:W-:-:S06]  /*3420*/  DADD R42, R34, R40 ;  /* 0x00000000222a7229 */ /* 0x000fcc0000000028 */
[----:B------:R-:W-:Y:S02]  /*3430*/  DFMA R44, R38, R44, R48 ;  /* 0x0000002c262c722b */ /* 0x000fe40000000030 */
[----:B------:R-:W-:-:S08]  /*3440*/  DADD R48, R34, -R42 ;  /* 0x0000000022307229 */ /* 0x000fd0000000082a */
[----:B------:R-:W-:Y:S02]  /*3450*/  DADD R48, R40, R48 ;  /* 0x0000000028307229 */ /* 0x000fe40000000030 */
[----:B------:R-:W-:-:S08]  /*3460*/  DMUL R40, R42, R46 ;  /* 0x0000002e2a287228 */ /* 0x000fd00000000000 */
[----:B------:R-:W-:-:S08]  /*3470*/  DFMA R34, R42, R46, -R40 ;  /* 0x0000002e2a22722b */ /* 0x000fd00000000828 */
[----:B------:R-:W-:-:S08]  /*3480*/  DFMA R34, R42, R44, R34 ;  /* 0x0000002c2a22722b */ /* 0x000fd00000000022 */
[----:B------:R-:W-:-:S08]  /*3490*/  DFMA R48, R48, R46, R34 ;  /* 0x0000002e3030722b */ /* 0x000fd00000000022 */
[----:B------:R-:W-:-:S08]  /*34a0*/  DADD R42, R40, R48 ;  /* 0x00000000282a7229 */ /* 0x000fd00000000030 */
[--C-:B------:R-:W-:Y:S02]  /*34b0*/  DADD R34, R38, R42.reuse ;  /* 0x0000000026227229 */ /* 0x100fe4000000002a */
[----:B------:R-:W-:-:S06]  /*34c0*/  DADD R40, R40, -R42 ;  /* 0x0000000028287229 */ /* 0x000fcc000000082a */
[----:B------:R-:W-:Y:S02]  /*34d0*/  DADD R38, R38, -R34 ;  /* 0x0000000026267229 */ /* 0x000fe40000000822 */
[----:B------:R-:W-:-:S06]  /*34e0*/  DADD R40, R48, R40 ;  /* 0x0000000030287229 */ /* 0x000fcc0000000028 */
[----:B------:R-:W-:-:S08]  /*34f0*/  DADD R38, R42, R38 ;  /* 0x000000002a267229 */ /* 0x000fd00000000026 */
[----:B------:R-:W-:-:S08]  /*3500*/  DADD R40, R40, R38 ;  /* 0x0000000028287229 */ /* 0x000fd00000000026 */
[----:B------:R-:W-:Y:S01]  /*3510*/  DADD R36, R36, R40 ;  /* 0x0000000024247229 */ /* 0x000fe20000000028 */
[----:B------:R-:W-:Y:S01]  /*3520*/  LOP3.LUT R40, R7, 0x80000000, RZ, 0x3c, !PT ;  /* 0x8000000007287812 */ /* 0x000fe200078e3cff */
[----:B------:R-:W-:-:S06]  /*3530*/  IMAD.MOV.U32 R41, RZ, RZ, 0x43300000 ;  /* 0x43300000ff297424 */ /* 0x000fcc00078e00ff */
[----:B------:R-:W-:Y:S02]  /*3540*/  DADD R42, R34, R36 ;  /* 0x00000000222a7229 */ /* 0x000fe40000000024 */
[----:B------:R-:W-:Y:S01]  /*3550*/  DADD R40, R40, -UR6 ;  /* 0x8000000628287e29 */ /* 0x000fe20008000000 */
[----:B------:R-:W-:Y:S01]  /*3560*/  UMOV UR6, 0xfefa39ef ;  /* 0xfefa39ef00067882 */ /* 0x000fe20000000000 */
[----:B------:R-:W-:-:S04]  /*3570*/  UMOV UR7, 0x3fe62e42 ;  /* 0x3fe62e4200077882 */ /* 0x000fc80000000000 */
[--C-:B------:R-:W-:Y:S02]  /*3580*/  DADD R44, R34, -R42.reuse ;  /* 0x00000000222c7229 */ /* 0x100fe4000000082a */
[----:B------:R-:W-:Y:S01]  /*3590*/  DFMA R38, R40, UR6, R42 ;  /* 0x0000000628267c2b */ /* 0x000fe2000800002a */
[----:B------:R-:W-:Y:S01]  /*35a0*/  UMOV UR6, 0x3b39803f ;  /* 0x3b39803f00067882 */ /* 0x000fe20000000000 */
[----:B------:R-:W-:-:S04]  /*35b0*/  UMOV UR7, 0x3c7abc9e ;  /* 0x3c7abc9e00077882 */ /* 0x000fc80000000000 */
[----:B------:R-:W-:Y:S02]  /*35c0*/  DADD R44, R36, R44 ;  /* 0x00000000242c7229 */ /* 0x000fe4000000002c */
[----:B------:R-:W-:-:S08]  /*35d0*/  DFMA R34, R40, -UR10, R38 ;  /* 0x8000000a28227c2b */ /* 0x000fd00008000026 */
[----:B------:R-:W-:-:S08]  /*35e0*/  DADD R34, -R42, R34 ;  /* 0x000000002a227229 */ /* 0x000fd00000000122 */
[----:B------:R-:W-:-:S08]  /*35f0*/  DADD R34, R44, -R34 ;  /* 0x000000002c227229 */ /* 0x000fd00000000822 */
[----:B------:R-:W-:Y:S01]  /*3600*/  DFMA R40, R40, UR6, R34 ;  /* 0x0000000628287c2b */ /* 0x000fe20008000022 */
[----:B------:R-:W-:Y:S02]  /*3610*/  USHF.L.U32 UR7, UR5, 0x1, URZ ;  /* 0x0000000105077899 */ /* 0x000fe400080006ff */
[----:B------:R-:W-:Y:S02]  /*3620*/  ULOP3.LUT UR6, UR5, 0xff0fffff, URZ, 0xc0, !UPT ;  /* 0xff0fffff05067892 */ /* 0x000fe4000f8ec0ff */
[----:B------:R-:W-:-:S03]  /*3630*/  UISETP.GT.U32.AND UP0, UPT, UR7, -0x2000001, UPT ;  /* 0xfdffffff0700788c */ /* 0x000fc6000bf04070 */
[----:B------:R-:W-:Y:S01]  /*3640*/  DADD R34, R38, R40 ;  /* 0x0000000026227229 */ /* 0x000fe20000000028 */
[----:B------:R-:W-:-:S03]  /*3650*/  USEL UR7, UR6, UR5, UP0 ;  /* 0x0000000506077287 */ /* 0x000fc60008000000 */
[----:B------:R-:W-:-:S04]  /*3660*/  UMOV UR6, UR4 ;  /* 0x0000000400067c82 */ /* 0x000fc80008000000 */
[----:B------:R-:W-:Y:S02]  /*3670*/  DADD R36, R38, -R34 ;  /* 0x0000000026247229 */ /* 0x000fe40000000822 */
[----:B------:R-:W-:-:S06]  /*3680*/  DMUL R38, R34, UR6 ;  /* 0x0000000622267c28 */ /* 0x000fcc0008000000 */
[----:B------:R-:W-:Y:S02]  /*3690*/  DADD R36, R40, R36 ;  /* 0x0000000028247229 */ /* 0x000fe40000000024 */
[----:B------:R-:W-:Y:S01]  /*36a0*/  DFMA R34, R34, UR6, -R38 ;  /* 0x0000000622227c2b */ /* 0x000fe20008000826 */
[----:B------:R-:W-:Y:S02]  /*36b0*/  IMAD.MOV.U32 R40, RZ, RZ, 0x652b82fe ;  /* 0x652b82feff287424 */ /* 0x000fe400078e00ff */
[----:B------:R-:W-:-:S05]  /*36c0*/  IMAD.MOV.U32 R41, RZ, RZ, 0x3ff71547 ;  /* 0x3ff71547ff297424 */ /* 0x000fca00078e00ff */
[----:B------:R-:W-:Y:S01]  /*36d0*/  DFMA R36, R36, UR6, R34 ;  /* 0x0000000624247c2b */ /* 0x000fe20008000022 */
[----:B------:R-:W-:Y:S01]  /*36e0*/  UMOV UR6, 0x3b39803f ;  /* 0x3b39803f00067882 */ /* 0x000fe20000000000 */
[----:B------:R-:W-:-:S06]  /*36f0*/  UMOV UR7, 0x3c7abc9e ;  /* 0x3c7abc9e00077882 */ /* 0x000fcc0000000000 */
[----:B------:R-:W-:-:S08]  /*3700*/  DADD R42, R38, R36 ;  /* 0x00000000262a7229 */ /* 0x000fd00000000024 */
[----:B------:R-:W-:Y:S02]  /*3710*/  DFMA R40, R42, R40, 6.75539944105574400000e+15 ;  /* 0x433800002a28742b */ /* 0x000fe40000000028 */
[----:B------:R-:W-:Y:S01]  /*3720*/  FSETP.GEU.AND P0, PT, |R43|, 4.1917929649353027344, PT ;  /* 0x4086232b2b00780b */ /* 0x000fe20003f0e200 */
[----:B------:R-:W-:-:S05]  /*3730*/  DADD R38, R38, -R42 ;  /* 0x0000000026267229 */ /* 0x000fca000000082a */
[----:B------:R-:W-:-:S03]  /*3740*/  DADD R34, R40, -6.75539944105574400000e+15 ;  /* 0xc338000028227429 */ /* 0x000fc60000000000 */
[----:B------:R-:W-:-:S05]  /*3750*/  DADD R36, R36, R38 ;  /* 0x0000000024247229 */ /* 0x000fca0000000026 */
[----:B------:R-:W-:-:S08]  /*3760*/  DFMA R44, R34, -UR10, R42 ;  /* 0x8000000a222c7c2b */ /* 0x000fd0000800002a */
[----:B------:R-:W-:Y:S01]  /*3770*/  DFMA R44, R34, -UR6, R44 ;  /* 0x80000006222c7c2b */ /* 0x000fe2000800002c */
[----:B------:R-:W-:Y:S01]  /*3780*/  UMOV UR6, 0x69ce2bdf ;  /* 0x69ce2bdf00067882 */ /* 0x000fe20000000000 */
[----:B------:R-:W-:Y:S01]  /*3790*/  IMAD.MOV.U32 R34, RZ, RZ, -0x35dec16 ;  /* 0xfca213eaff227424 */ /* 0x000fe200078e00ff */
[----:B------:R-:W-:Y:S01]  /*37a0*/  UMOV UR7, 0x3e5ade15 ;  /* 0x3e5ade1500077882 */ /* 0x000fe20000000000 */
[----:B------:R-:W-:-:S06]  /*37b0*/  IMAD.MOV.U32 R35, RZ, RZ, 0x3e928af3 ;  /* 0x3e928af3ff237424 */ /* 0x000fcc00078e00ff */
        /* <DEDUP_REMOVED lines=25> */
[----:B------:R-:W-:-:S08]  /*3950*/  DFMA R34, R44, R34, 1 ;  /* 0x3ff000002c22742b */ /* 0x000fd00000000022 */
[----:B------:R-:W-:-:S10]  /*3960*/  DFMA R34, R44, R34, 1 ;  /* 0x3ff000002c22742b */ /* 0x000fd40000000022 */
[----:B------:R-:W-:Y:S02]  /*3970*/  IMAD R39, R40, 0x100000, R35 ;  /* 0x0010000028277824 */ /* 0x000fe400078e0223 */
[----:B------:R-:W-:Y:S01]  /*3980*/  IMAD.MOV.U32 R38, RZ, RZ, R34 ;  /* 0x000000ffff267224 */ /* 0x000fe200078e0022 */
[----:B------:R-:W-:Y:S06]  /*3990*/  @!P0 BRA `(.L_x_39) ;  /* 0x0000000000308947 */ /* 0x000fec0003800000 */
[----:B------:R-:W-:Y:S01]  /*39a0*/  FSETP.GEU.AND P0, PT, |R43|, 4.2275390625, PT ;  /* 0x408748002b00780b */ /* 0x000fe20003f0e200 */
[C---:B------:R-:W-:Y:S02]  /*39b0*/  DADD R38, R42.reuse, +INF ;  /* 0x7ff000002a267429 */ /* 0x040fe40000000000 */
[----:B------:R-:W-:-:S08]  /*39c0*/  DSETP.GEU.AND P1, PT, R42, RZ, PT ;  /* 0x000000ff2a00722a */ /* 0x000fd00003f2e000 */
[----:B------:R-:W-:Y:S02]  /*39d0*/  FSEL R38, R38, RZ, P1 ;  /* 0x000000ff26267208 */ /* 0x000fe40000800000 */
[----:B------:R-:W-:Y:S02]  /*39e0*/  @!P0 LEA.HI R5, R40, R40, RZ, 0x1 ;  /* 0x0000002828058211 */ /* 0x000fe400078f08ff */
[----:B------:R-:W-:Y:S02]  /*39f0*/  FSEL R39, R39, RZ, P1 ;  /* 0x000000ff27277208 */ /* 0x000fe40000800000 */
[----:B------:R-:W-:-:S05]  /*3a00*/  @!P0 SHF.R.S32.HI R5, RZ, 0x1, R5 ;  /* 0x00000001ff058819 */ /* 0x000fca0000011405 */
[----:B------:R-:W-:Y:S02]  /*3a10*/  @!P0 IMAD.IADD R7, R40, 0x1, -R5 ;  /* 0x0000000128078824 */ /* 0x000fe400078e0a05 */
[----:B------:R-:W-:Y:S02]  /*3a20*/  @!P0 IMAD R35, R5, 0x100000, R35 ;  /* 0x0010000005238824 */ /* 0x000fe400078e0223 */
[----:B------:R-:W-:Y:S01]  /*3a30*/  @!P0 IMAD.MOV.U32 R40, RZ, RZ, RZ ;  /* 0x000000ffff288224 */ /* 0x000fe200078e00ff */
[----:B------:R-:W-:-:S06]  /*3a40*/  @!P0 LEA R41, R7, 0x3ff00000, 0x14 ;  /* 0x3ff0000007298811 */ /* 0x000fcc00078ea0ff */
[----:B------:R-:W-:-:S11]  /*3a50*/  @!P0 DMUL R38, R34, R40 ;  /* 0x0000002822268228 */ /* 0x000fd60000000000 */
.L_x_39:
[----:B------:R-:W-:Y:S01]  /*3a60*/  DFMA R36, R36, R38, R38 ;  /* 0x000000262424722b */ /* 0x000fe20000000026 */
[----:B------:R-:W-:Y:S01]  /*3a70*/  IMAD.MOV.U32 R7, RZ, RZ, 0x0 ;  /* 0x00000000ff077424 */ /* 0x000fe200078e00ff */
[----:B------:R-:W-:-:S08]  /*3a80*/  DSETP.NEU.AND P0, PT, |R38|, +INF , PT ;  /* 0x7ff000002600742a */ /* 0x000fd00003f0d200 */
[----:B------:R-:W-:Y:S02]  /*3a90*/  FSEL R36, R38, R36, !P0 ;  /* 0x0000002426247208 */ /* 0x000fe40004000000 */
[----:B------:R-:W-:Y:S01]  /*3aa0*/  FSEL R37, R39, R37, !P0 ;  /* 0x0000002527257208 */ /* 0x000fe20004000000 */
[----:B------:R-:W-:Y:S06]  /*3ab0*/  RET.REL.NODEC R6 `(_Z9rotatePicPdS_ddddd) ;  /* 0xffffffc406507950 */ /* 0x000fec0003c3ffff */
        .type           $_Z9rotatePicPdS_ddddd$__internal_trig_reduction_slowpathd,@function
        .size           $_Z9rotatePicPdS_ddddd$__internal_trig_reduction_slowpathd,(.L_x_106 - $_Z9rotatePicPdS_ddddd$__internal_trig_reduction_slowpathd)
$_Z9rotatePicPdS_ddddd$__internal_trig_reduction_slowpathd:
[----:B------:R-:W-:Y:S01]  /*3ac0*/  SHF.R.U32.HI R13, RZ, 0x14, R10 ;  /* 0x00000014ff0d7819 */ /* 0x000fe2000001160a */
[----:B------:R-:W-:Y:S02]  /*3ad0*/  IMAD.MOV.U32 R5, RZ, RZ, R0 ;  /* 0x000000ffff057224 */ /* 0x000fe400078e0000 */
[----:B------:R-:W-:Y:S01]  /*3ae0*/  IMAD.MOV.U32 R2, RZ, RZ, RZ ;  /* 0x000000ffff027224 */ /* 0x000fe200078e00ff */
[----:B------:R-:W-:-:S04]  /*3af0*/  LOP3.LUT R3, R13, 0x7ff, RZ, 0xc0, !PT ;  /* 0x000007ff0d037812 */ /* 0x000fc800078ec0ff */
[----:B------:R-:W-:-:S13]  /*3b00*/  ISETP.NE.AND P0, PT, R3, 0x7ff, PT ;  /* 0x000007ff0300780c */ /* 0x000fda0003f05270 */
[----:B------:R-:W-:Y:S05]  /*3b10*/  @!P0 BRA `(.L_x_40) ;  /* 0x0000000800288947 */ /* 0x000fea0003800000 */
[----:B------:R-:W-:Y:S01]  /*3b20*/  VIADD R0, R3, 0xfffffc00 ;  /* 0xfffffc0003007836 */ /* 0x000fe20000000000 */
[----:B------:R-:W-:-:S04]  /*3b30*/  CS2R R20, SRZ ;  /* 0x0000000000147805 */ /* 0x000fc8000001ff00 */
[----:B------:R-:W-:Y:S02]  /*3b40*/  SHF.R.U32.HI R23, RZ, 0x6, R0 ;  /* 0x00000006ff177819 */ /* 0x000fe40000011600 */
[----:B------:R-:W-:Y:S02]  /*3b50*/  ISETP.GE.U32.AND P0, PT, R0, 0x80, PT ;  /* 0x000000800000780c */ /* 0x000fe40003f06070 */
[C---:B------:R-:W-:Y:S02]  /*3b60*/  IADD3 R0, PT, PT, -R23.reuse, 0x13, RZ ;  /* 0x0000001317007810 */ /* 0x040fe40007ffe1ff */
[----:B------:R-:W-:Y:S02]  /*3b70*/  IADD3 R4, PT, PT, -R23, 0xf, RZ ;  /* 0x0000000f17047810 */ /* 0x000fe40007ffe1ff */
[----:B------:R-:W-:-:S04]  /*3b80*/  SEL R14, R0, 0x12, P0 ;  /* 0x00000012000e7807 */ /* 0x000fc80000000000 */
[----:B------:R-:W-:-:S13]  /*3b90*/  ISETP.GE.AND P0, PT, R4, R14, PT ;  /* 0x0000000e0400720c */ /* 0x000fda0003f06270 */
[----:B------:R-:W-:Y:S05]  /*3ba0*/  @P0 BRA `(.L_x_41) ;  /* 0x0000000000880947 */ /* 0x000fea0003800000 */
[----:B------:R-:W0:Y:S01]  /*3bb0*/  LDC.64 R2, c[0x4][0x10] ;  /* 0x01000400ff027b82 */ /* 0x000e220000000a00 */
[C---:B------:R-:W-:Y:S01]  /*3bc0*/  SHF.L.U64.HI R6, R5.reuse, 0xb, R10 ;  /* 0x0000000b05067819 */ /* 0x040fe2000001020a */
[----:B------:R-:W-:Y:S01]  /*3bd0*/  IMAD.SHL.U32 R15, R5, 0x800, RZ ;  /* 0x00000800050f7824 */ /* 0x000fe200078e00ff */
[----:B------:R-:W-:Y:S01]  /*3be0*/  IADD3 R0, PT, PT, RZ, -R23, -R14 ;  /* 0x80000017ff007210 */ /* 0x000fe20007ffe80e */
[----:B------:R-:W-:Y:S01]  /*3bf0*/  IMAD.MOV.U32 R9, RZ, RZ, R4 ;  /* 0x000000ffff097224 */ /* 0x000fe200078e0004 */
[----:B------:R-:W-:Y:S01]  /*3c00*/  CS2R R20, SRZ ;  /* 0x0000000000147805 */ /* 0x000fe2000001ff00 */
[----:B------:R-:W-:Y:S01]  /*3c10*/  IMAD.MOV.U32 R12, RZ, RZ, RZ ;  /* 0x000000ffff0c7224 */ /* 0x000fe200078e00ff */
[----:B------:R-:W-:Y:S01]  /*3c20*/  LOP3.LUT R25, R6, 0x80000000, RZ, 0xfc, !PT ;  /* 0x8000000006197812 */ /* 0x000fe200078efcff */
[----:B------:R-:W1:Y:S01]  /*3c30*/  LDCU.64 UR4, c[0x0][0x358] ;  /* 0x00006b00ff0477ac */ /* 0x000e620008000a00 */
[----:B------:R-:W-:-:S05]  /*3c40*/  NOP ;  /* 0x0000000000007918 */ /* 0x000fca0000000000 */
.L_x_42:
[----:B0-----:R-:W-:-:S06]  /*3c50*/  IMAD.WIDE R4, R9, 0x8, R2 ;  /* 0x0000000809047825 */ /* 0x001fcc00078e0202 */
[----:B-1----:R-:W2:Y:S01]  /*3c60*/  LDG.E.64.CONSTANT R4, desc[UR4][R4.64] ;  /* 0x0000000404047981 */ /* 0x002ea2000c1e9b00 */
[----:B------:R-:W-:Y:S02]  /*3c70*/  VIADD R0, R0, 0x1 ;  /* 0x0000000100007836 */ /* 0x000fe40000000000 */
[----:B------:R-:W-:Y:S02]  /*3c80*/  VIADD R9, R9, 0x1 ;  /* 0x0000000109097836 */ /* 0x000fe40000000000 */
[----:B--2---:R-:W-:-:S04]  /*3c90*/  IMAD.WIDE.U32 R6, P2, R4, R15, R20 ;  /* 0x0000000f04067225 */ /* 0x004fc80007840014 */
[----:B------:R-:W-:Y:S02]  /*3ca0*/  IMAD R11, R4, R25, RZ ;  /* 0x00000019040b7224 */ /* 0x000fe400078e02ff */
[CC--:B------:R-:W-:Y:S02]  /*3cb0*/  IMAD R20, R5.reuse, R15.reuse, RZ ;  /* 0x0000000f05147224 */ /* 0x0c0fe400078e02ff */
[----:B------:R-:W-:Y:S01]  /*3cc0*/  IMAD.HI.U32 R21, R5, R15, RZ ;  /* 0x0000000f05157227 */ /* 0x000fe200078e00ff */
[----:B------:R-:W-:-:S03]  /*3cd0*/  IADD3 R7, P0, PT, R11, R7, RZ ;  /* 0x000000070b077210 */ /* 0x000fc60007f1e0ff */
[----:B------:R-:W-:Y:S01]  /*3ce0*/  IMAD R11, R12, 0x8, R1 ;  /* 0x000000080c0b7824 */ /* 0x000fe200078e0201 */
[----:B------:R-:W-:Y:S01]  /*3cf0*/  IADD3 R7, P1, PT, R20, R7, RZ ;  /* 0x0000000714077210 */ /* 0x000fe20007f3e0ff */
[----:B------:R-:W-:-:S04]  /*3d00*/  IMAD.HI.U32 R20, R4, R25, RZ ;  /* 0x0000001904147227 */ /* 0x000fc800078e00ff */
[----:B------:R-:W-:Y:S01]  /*3d10*/  IMAD.X R4, RZ, RZ, R20, P2 ;  /* 0x000000ffff047224 */ /* 0x000fe200010e0614 */
[----:B------:R2:W-:Y:S01]  /*3d20*/  STL.64 [R11], R6 ;  /* 0x000000060b007387 */ /* 0x0005e20000100a00 */
[----:B------:R-:W-:-:S03]  /*3d30*/  IMAD.HI.U32 R22, R5, R25, RZ ;  /* 0x0000001905167227 */ /* 0x000fc600078e00ff */
[----:B------:R-:W-:Y:S01]  /*3d40*/  IADD3.X R4, P0, PT, R21, R4, RZ, P0, !PT ;  /* 0x0000000415047210 */ /* 0x000fe2000071e4ff */
[----:B------:R-:W-:Y:S02]  /*3d50*/  IMAD R5, R5, R25, RZ ;  /* 0x0000001905057224 */ /* 0x000fe400078e02ff */
[----:B------:R-:W-:-:S03]  /*3d60*/  VIADD R12, R12, 0x1 ;  /* 0x000000010c0c7836 */ /* 0x000fc60000000000 */
[----:B------:R-:W-:Y:S01]  /*3d70*/  IADD3.X R20, P1, PT, R5, R4, RZ, P1, !PT ;  /* 0x0000000405147210 */ /* 0x000fe20000f3e4ff */
[----:B------:R-:W-:Y:S01]  /*3d80*/  IMAD.X R4, RZ, RZ, R22, P0 ;  /* 0x000000ffff047224 */ /* 0x000fe200000e0616 */
[----:B------:R-:W-:-:S03]  /*3d90*/  ISETP.NE.AND P0, PT, R0, -0xf, PT ;  /* 0xfffffff10000780c */ /* 0x000fc60003f05270 */
[----:B------:R-:W-:-:S10]  /*3da0*/  IMAD.X R21, RZ, RZ, R4, P1 ;  /* 0x000000ffff157224 */ /* 0x000fd400008e0604 */
[----:B--2---:R-:W-:Y:S05]  /*3db0*/  @P0 BRA `(.L_x_42) ;  /* 0xfffffffc00a40947 */ /* 0x004fea000383ffff */
[----:B------:R-:W-:-:S07]  /*3dc0*/  IMAD.MOV.U32 R4, RZ, RZ, R14 ;  /* 0x000000ffff047224 */ /* 0x000fce00078e000e */
.L_x_41:
[----:B------:R-:W-:Y:S01]  /*3dd0*/  LOP3.LUT P0, R25, R13, 0x3f, RZ, 0xc0, !PT ;  /* 0x0000003f0d197812 */ /* 0x000fe2000780c0ff */
[----:B------:R-:W-:-:S04]  /*3de0*/  IMAD.IADD R0, R23, 0x1, R4 ;  /* 0x0000000117007824 */ /* 0x000fc800078e0204 */
[----:B------:R-:W-:-:S05]  /*3df0*/  IMAD.U32 R23, R0, 0x8, R1 ;  /* 0x0000000800177824 */ /* 0x000fca00078e0001 */
[----:B------:R0:W-:Y:S04]  /*3e00*/  STL.64 [R23+-0x78], R20 ;  /* 0xffff881417007387 */ /* 0x0001e80000100a00 */
[----:B------:R-:W2:Y:S04]  /*3e10*/  @P0 LDL.64 R6, [R1+0x8] ;  /* 0x0000080001060983 */ /* 0x000ea80000100a00 */
[----:B------:R-:W3:Y:S04]  /*3e20*/  LDL.64 R14, [R1+0x10] ;  /* 0x00001000010e7983 */ /* 0x000ee80000100a00 */
[----:B------:R-:W4:Y:S01]  /*3e30*/  LDL.64 R2, [R1+0x18] ;  /* 0x0000180001027983 */ /* 0x000f220000100a00 */
[----:B------:R-:W-:-:S02]  /*3e40*/  @P0 LOP3.LUT R0, R25, 0x3f, RZ, 0x3c, !PT ;  /* 0x0000003f19000812 */ /* 0x000fc400078e3cff */
[--C-:B--2---:R-:W-:Y:S02]  /*3e50*/  @P0 SHF.R.U64 R5, R6, 0x1, R7.reuse ;  /* 0x0000000106050819 */ /* 0x104fe40000001207 */
[----:B------:R-:W-:Y:S02]  /*3e60*/  @P0 SHF.R.U32.HI R7, RZ, 0x1, R7 ;  /* 0x00000001ff070819 */ /* 0x000fe40000011607 */
[--C-:B---3--:R-:W-:Y:S02]  /*3e70*/  @P0 SHF.R.U32.HI R13, RZ, 0x1, R15.reuse ;  /* 0x00000001ff0d0819 */ /* 0x108fe4000001160f */
[C---:B------:R-:W-:Y:S02]  /*3e80*/  @P0 SHF.R.U64 R11, R14.reuse, 0x1, R15 ;  /* 0x000000010e0b0819 */ /* 0x040fe4000000120f */
[----:B------:R-:W-:Y:S02]  /*3e90*/  @P0 SHF.L.U32 R9, R14, R25, RZ ;  /* 0x000000190e090219 */ /* 0x000fe400000006ff */
[----:B------:R-:W-:-:S02]  /*3ea0*/  @P0 SHF.R.U64 R4, R5, R0, R7 ;  /* 0x0000000005040219 */ /* 0x000fc40000001207 */
[-C--:B------:R-:W-:Y:S02]  /*3eb0*/  @P0 SHF.L.U64.HI R6, R14, R25.reuse, R15 ;  /* 0x000000190e060219 */ /* 0x080fe4000001020f */
[-C--:B------:R-:W-:Y:S02]  /*3ec0*/  @P0 SHF.R.U32.HI R5, RZ, R0.reuse, R7 ;  /* 0x00000000ff050219 */ /* 0x080fe40000011607 */
[----:B----4-:R-:W-:Y:S02]  /*3ed0*/  @P0 SHF.L.U32 R7, R2, R25, RZ ;  /* 0x0000001902070219 */ /* 0x010fe400000006ff */
[----:B------:R-:W-:Y:S02]  /*3ee0*/  @P0 SHF.R.U64 R12, R11, R0, R13 ;  /* 0x000000000b0c0219 */ /* 0x000fe4000000120d */
[----:B------:R-:W-:Y:S02]  /*3ef0*/  @P0 LOP3.LUT R14, R9, R4, RZ, 0xfc, !PT ;  /* 0x00000004090e0212 */ /* 0x000fe400078efcff */
[----:B------:R-:W-:-:S02]  /*3f00*/  @P0 LOP3.LUT R15, R6, R5, RZ, 0xfc, !PT ;  /* 0x00000005060f0212 */ /* 0x000fc400078efcff */
[----:B------:R-:W-:Y:S02]  /*3f10*/  @P0 SHF.L.U64.HI R5, R2, R25, R3 ;  /* 0x0000001902050219 */ /* 0x000fe40000010203 */
[----:B------:R-:W-:Y:S01]  /*3f20*/  @P0 LOP3.LUT R2, R7, R12, RZ, 0xfc, !PT ;  /* 0x0000000c07020212 */ /* 0x000fe200078efcff */
[C---:B------:R-:W-:Y:S01]  /*3f30*/  IMAD.SHL.U32 R7, R14.reuse, 0x4, RZ ;  /* 0x000000040e077824 */ /* 0x040fe200078e00ff */
[----:B------:R-:W-:Y:S02]  /*3f40*/  @P0 SHF.R.U32.HI R0, RZ, R0, R13 ;  /* 0x00000000ff000219 */ /* 0x000fe4000001160d */
[----:B------:R-:W-:Y:S02]  /*3f50*/  SHF.L.U64.HI R13, R14, 0x2, R15 ;  /* 0x000000020e0d7819 */ /* 0x000fe4000001020f */
[----:B------:R-:W-:Y:S02]  /*3f60*/  @P0 LOP3.LUT R3, R5, R0, RZ, 0xfc, !PT ;  /* 0x0000000005030212 */ /* 0x000fe400078efcff */
[----:B------:R-:W-:-:S02]  /*3f70*/  SHF.L.W.U32.HI R15, R15, 0x2, R2 ;  /* 0x000000020f0f7819 */ /* 0x000fc40000010e02 */
[----:B------:R-:W-:Y:S02]  /*3f80*/  IADD3 RZ, P0, PT, RZ, -R7, RZ ;  /* 0x80000007ffff7210 */ /* 0x000fe40007f1e0ff */
[----:B------:R-:W-:Y:S02]  /*3f90*/  LOP3.LUT R0, RZ, R13, RZ, 0x33, !PT ;  /* 0x0000000dff007212 */ /* 0x000fe400078e33ff */
[----:B------:R-:W-:Y:S02]  /*3fa0*/  SHF.L.W.U32.HI R2, R2, 0x2, R3 ;  /* 0x0000000202027819 */ /* 0x000fe40000010e03 */
[----:B------:R-:W-:Y:S02]  /*3fb0*/  LOP3.LUT R4, RZ, R15, RZ, 0x33, !PT ;  /* 0x0000000fff047212 */ /* 0x000fe400078e33ff */
[----:B------:R-:W-:Y:S02]  /*3fc0*/  IADD3.X R0, P0, PT, RZ, R0, RZ, P0, !PT ;  /* 0x00000000ff007210 */ /* 0x000fe4000071e4ff */
[----:B------:R-:W-:-:S02]  /*3fd0*/  LOP3.LUT R5, RZ, R2, RZ, 0x33, !PT ;  /* 0x00000002ff057212 */ /* 0x000fc400078e33ff */
[----:B------:R-:W-:Y:S02]  /*3fe0*/  IADD3.X R4, P1, PT, RZ, R4, RZ, P0, !PT ;  /* 0x00000004ff047210 */ /* 0x000fe4000073e4ff */
[----:B------:R-:W-:-:S03]  /*3ff0*/  ISETP.GT.U32.AND P2, PT, R15, -0x1, PT ;  /* 0xffffffff0f00780c */ /* 0x000fc60003f44070 */
[----:B------:R-:W-:Y:S01]  /*4000*/  IMAD.X R5, RZ, RZ, R5, P1 ;  /* 0x000000ffff057224 */ /* 0x000fe200008e0605 */
[----:B------:R-:W-:-:S04]  /*4010*/  ISETP.GT.AND.EX P0, PT, R2, -0x1, PT, P2 ;  /* 0xffffffff0200780c */ /* 0x000fc80003f04320 */
[----:B------:R-:W-:Y:S02]  /*4020*/  SEL R11, R2, R5, P0 ;  /* 0x00000005020b7207 */ /* 0x000fe40000000000 */
[----:B------:R-:W-:Y:S02]  /*4030*/  SEL R9, R15, R4, P0 ;  /* 0x000000040f097207 */ /* 0x000fe40000000000 */
[----:B------:R-:W-:Y:S02]  /*4040*/  ISETP.NE.U32.AND P1, PT, R11, RZ, PT ;  /* 0x000000ff0b00720c */ /* 0x000fe40003f25070 */
[----:B------:R-:W-:Y:S02]  /*4050*/  SEL R12, R13, R0, P0 ;  /* 0x000000000d0c7207 */ /* 0x000fe40000000000 */
[----:B------:R-:W-:Y:S01]  /*4060*/  SEL R4, R9, R11, !P1 ;  /* 0x0000000b09047207 */ /* 0x000fe20004800000 */
[----:B------:R-:W-:-:S05]  /*4070*/  @!P0 IMAD.MOV R7, RZ, RZ, -R7 ;  /* 0x000000ffff078224 */ /* 0x000fca00078e0a07 */
[----:B------:R-:W1:Y:S02]  /*4080*/  FLO.U32 R4, R4 ;  /* 0x0000000400047300 */ /* 0x000e6400000e0000 */
[C---:B-1----:R-:W-:Y:S02]  /*4090*/  IADD3 R5, PT, PT, -R4.reuse, 0x1f, RZ ;  /* 0x0000001f04057810 */ /* 0x042fe40007ffe1ff */
[----:B------:R-:W-:-:S03]  /*40a0*/  IADD3 R6, PT, PT, -R4, 0x3f, RZ ;  /* 0x0000003f04067810 */ /* 0x000fc60007ffe1ff */
[----:B------:R-:W-:-:S05]  /*40b0*/  @P1 IMAD.MOV R6, RZ, RZ, R5 ;  /* 0x000000ffff061224 */ /* 0x000fca00078e0205 */
[----:B------:R-:W-:-:S13]  /*40c0*/  ISETP.NE.AND P1, PT, R6, RZ, PT ;  /* 0x000000ff0600720c */ /* 0x000fda0003f25270 */
[----:B0-----:R-:W-:Y:S05]  /*40d0*/  @!P1 BRA `(.L_x_43) ;  /* 0x0000000000289947 */ /* 0x001fea0003800000 */
[C---:B------:R-:W-:Y:S02]  /*40e0*/  LOP3.LUT R0, R6.reuse, 0x3f, RZ, 0xc0, !PT ;  /* 0x0000003f06007812 */ /* 0x040fe400078ec0ff */
[--C-:B------:R-:W-:Y:S02]  /*40f0*/  SHF.R.U64 R5, R7, 0x1, R12.reuse ;  /* 0x0000000107057819 */ /* 0x100fe4000000120c */
[----:B------:R-:W-:Y:S02]  /*4100*/  SHF.R.U32.HI R7, RZ, 0x1, R12 ;  /* 0x00000001ff077819 */ /* 0x000fe4000001160c */
[----:B------:R-:W-:Y:S02]  /*4110*/  LOP3.LUT R4, R6, 0x3f, RZ, 0xc, !PT ;  /* 0x0000003f06047812 */ /* 0x000fe400078e0cff */
[CC--:B------:R-:W-:Y:S02]  /*4120*/  SHF.L.U64.HI R11, R9.reuse, R0.reuse, R11 ;  /* 0x00000000090b7219 */ /* 0x0c0fe4000001020b */
[----:B------:R-:W-:-:S02]  /*4130*/  SHF.L.U32 R9, R9, R0, RZ ;  /* 0x0000000009097219 */ /* 0x000fc400000006ff */
[-CC-:B------:R-:W-:Y:S02]  /*4140*/  SHF.R.U64 R0, R5, R4.reuse, R7.reuse ;  /* 0x0000000405007219 */ /* 0x180fe40000001207 */
[----:B------:R-:W-:Y:S02]  /*4150*/  SHF.R.U32.HI R4, RZ, R4, R7 ;  /* 0x00000004ff047219 */ /* 0x000fe40000011607 */
[----:B------:R-:W-:Y:S02]  /*4160*/  LOP3.LUT R9, R9, R0, RZ, 0xfc, !PT ;  /* 0x0000000009097212 */ /* 0x000fe400078efcff */
[----:B------:R-:W-:-:S07]  /*4170*/  LOP3.LUT R11, R11, R4, RZ, 0xfc, !PT ;  /* 0x000000040b0b7212 */ /* 0x000fce00078efcff */
.L_x_43:
[----:B------:R-:W-:-:S04]  /*4180*/  IMAD.WIDE.U32 R12, R9, 0x2168c235, RZ ;  /* 0x2168c235090c7825 */ /* 0x000fc800078e00ff */
[----:B------:R-:W-:Y:S01]  /*4190*/  IMAD.MOV.U32 R4, RZ, RZ, R13 ;  /* 0x000000ffff047224 */ /* 0x000fe200078e000d */
[----:B------:R-:W-:Y:S01]  /*41a0*/  IADD3 RZ, P1, PT, R12, R12, RZ ;  /* 0x0000000c0cff7210 */ /* 0x000fe20007f3e0ff */
[----:B------:R-:W-:Y:S02]  /*41b0*/  IMAD.MOV.U32 R5, RZ, RZ, RZ ;  /* 0x000000ffff057224 */ /* 0x000fe400078e00ff */
[----:B------:R-:W-:-:S04]  /*41c0*/  IMAD.HI.U32 R0, R11, -0x36f0255e, RZ ;  /* 0xc90fdaa20b007827 */ /* 0x000fc800078e00ff */
[----:B------:R-:W-:-:S04]  /*41d0*/  IMAD.WIDE.U32 R4, R9, -0x36f0255e, R4 ;  /* 0xc90fdaa209047825 */ /* 0x000fc800078e0004 */
[----:B------:R-:W-:-:S04]  /*41e0*/  IMAD.WIDE.U32 R4, P2, R11, 0x2168c235, R4 ;  /* 0x2168c2350b047825 */ /* 0x000fc80007840004 */
[----:B------:R-:W-:Y:S01]  /*41f0*/  IMAD R11, R11, -0x36f0255e, RZ ;  /* 0xc90fdaa20b0b7824 */ /* 0x000fe200078e02ff */
[----:B------:R-:W-:Y:S01]  /*4200*/  IADD3.X RZ, P1, PT, R4, R4, RZ, P1, !PT ;  /* 0x0000000404ff7210 */ /* 0x000fe20000f3e4ff */
[----:B------:R-:W-:-:S03]  /*4210*/  IMAD.X R0, RZ, RZ, R0, P2 ;  /* 0x000000ffff007224 */ /* 0x000fc600010e0600 */
[----:B------:R-:W-:-:S04]  /*4220*/  IADD3 R5, P2, PT, R11, R5, RZ ;  /* 0x000000050b057210 */ /* 0x000fc80007f5e0ff */
[C---:B------:R-:W-:Y:S01]  /*4230*/  ISETP.GT.U32.AND P3, PT, R5.reuse, RZ, PT ;  /* 0x000000ff0500720c */ /* 0x040fe20003f64070 */
[----:B------:R-:W-:Y:S01]  /*4240*/  IMAD.X R0, RZ, RZ, R0, P2 ;  /* 0x000000ffff007224 */ /* 0x000fe200010e0600 */
[----:B------:R-:W-:-:S04]  /*4250*/  IADD3.X R4, P2, PT, R5, R5, RZ, P1, !PT ;  /* 0x0000000505047210 */ /* 0x000fc80000f5e4ff */
[C---:B------:R-:W-:Y:S01]  /*4260*/  ISETP.GT.AND.EX P1, PT, R0.reuse, RZ, PT, P3 ;  /* 0x000000ff0000720c */ /* 0x040fe20003f24330 */
[----:B------:R-:W-:-:S03]  /*4270*/  IMAD.X R7, R0, 0x1, R0, P2 ;  /* 0x0000000100077824 */ /* 0x000fc600010e0600 */
[----:B------:R-:W-:Y:S02]  /*4280*/  SEL R4, R4, R5, P1 ;  /* 0x0000000504047207 */ /* 0x000fe40000800000 */
[----:B------:R-:W-:Y:S02]  /*4290*/  SEL R5, R7, R0, P1 ;  /* 0x0000000007057207 */ /* 0x000fe40000800000 */
[----:B------:R-:W-:Y:S02]  /*42a0*/  IADD3 R4, P2, PT, R4, 0x1, RZ ;  /* 0x0000000104047810 */ /* 0x000fe40007f5e0ff */
[----:B------:R-:W-:Y:S02]  /*42b0*/  SEL R7, RZ, 0xffffffff, !P1 ;  /* 0xffffffffff077807 */ /* 0x000fe40004800000 */
[----:B------:R-:W-:Y:S01]  /*42c0*/  LOP3.LUT P1, R0, R10, 0x80000000, RZ, 0xc0, !PT ;  /* 0x800000000a007812 */ /* 0x000fe2000782c0ff */
[----:B------:R-:W-:Y:S02]  /*42d0*/  IMAD.X R5, RZ, RZ, R5, P2 ;  /* 0x000000ffff057224 */ /* 0x000fe400010e0605 */
[----:B------:R-:W-:Y:S01]  /*42e0*/  IMAD.IADD R6, R7, 0x1, -R6 ;  /* 0x0000000107067824 */ /* 0x000fe200078e0a06 */
[----:B------:R-:W-:-:S02]  /*42f0*/  SHF.R.U32.HI R7, RZ, 0x1e, R3 ;  /* 0x0000001eff077819 */ /* 0x000fc40000011603 */
[----:B------:R-:W-:Y:S01]  /*4300*/  SHF.R.U64 R4, R4, 0xa, R5 ;  /* 0x0000000a04047819 */ /* 0x000fe20000001205 */
[----:B------:R-:W-:Y:S01]  /*4310*/  IMAD.SHL.U32 R3, R6, 0x100000, RZ ;  /* 0x0010000006037824 */ /* 0x000fe200078e00ff */
[----:B------:R-:W-:Y:S02]  /*4320*/  LEA.HI R2, R2, R7, RZ, 0x1 ;  /* 0x0000000702027211 */ /* 0x000fe400078f08ff */
[----:B------:R-:W-:Y:S02]  /*4330*/  IADD3 R4, P2, PT, R4, 0x1, RZ ;  /* 0x0000000104047810 */ /* 0x000fe40007f5e0ff */
[----:B------:R-:W-:Y:S01]  /*4340*/  @!P0 LOP3.LUT R0, R0, 0x80000000, RZ, 0x3c, !PT ;  /* 0x8000000000008812 */ /* 0x000fe200078e3cff */
[----:B------:R-:W-:Y:S01]  /*4350*/  @P1 IMAD.MOV R2, RZ, RZ, -R2 ;  /* 0x000000ffff021224 */ /* 0x000fe200078e0a02 */
[----:B------:R-:W-:-:S04]  /*4360*/  LEA.HI.X R5, R5, RZ, RZ, 0x16, P2 ;  /* 0x000000ff05057211 */ /* 0x000fc800010fb4ff */
[--C-:B------:R-:W-:Y:S02]  /*4370*/  SHF.R.U64 R4, R4, 0x1, R5.reuse ;  /* 0x0000000104047819 */ /* 0x100fe40000001205 */
[----:B------:R-:W-:Y:S02]  /*4380*/  SHF.R.U32.HI R6, RZ, 0x1, R5 ;  /* 0x00000001ff067819 */ /* 0x000fe40000011605 */
[----:B------:R-:W-:-:S04]  /*4390*/  IADD3 R5, P2, P3, RZ, RZ, R4 ;  /* 0x000000ffff057210 */ /* 0x000fc80007b5e004 */
[----:B------:R-:W-:-:S04]  /*43a0*/  IADD3.X R3, PT, PT, R3, 0x3fe00000, R6, P2, P3 ;  /* 0x3fe0000003037810 */ /* 0x000fc800017e6406 */
[----:B------:R-:W-:-:S07]  /*43b0*/  LOP3.LUT R10, R3, R0, RZ, 0xfc, !PT ;  /* 0x00000000030a7212 */ /* 0x000fce00078efcff */
.L_x_40:
[----:B------:R-:W-:Y:S02]  /*43c0*/  IMAD.MOV.U32 R9, RZ, RZ, 0x0 ;  /* 0x00000000ff097424 */ /* 0x000fe400078e00ff */
[----:B------:R-:W-:Y:S02]  /*43d0*/  IMAD.MOV.U32 R0, RZ, RZ, R2 ;  /* 0x000000ffff007224 */ /* 0x000fe400078e0002 */
[----:B------:R-:W-:Y:S02]  /*43e0*/  IMAD.MOV.U32 R2, RZ, RZ, R5 ;  /* 0x000000ffff027224 */ /* 0x000fe400078e0005 */
[----:B------:R-:W-:Y:S01]  /*43f0*/  IMAD.MOV.U32 R3, RZ, RZ, R10 ;  /* 0x000000ffff037224 */ /* 0x000fe200078e000a */
[----:B------:R-:W-:Y:S06]  /*4400*/  RET.REL.NODEC R8 `(_Z9rotatePicPdS_ddddd) ;  /* 0xffffffb808fc7950 */ /* 0x000fec0003c3ffff */
.L_x_44:
        /* <DEDUP_REMOVED lines=15> */
.L_x_106:


//--------------------- .text._Z9extendPicPdS_ddd --------------------------
	.section	.text._Z9extendPicPdS_ddd,"ax",@progbits
	.align	128
        .global         _Z9extendPicPdS_ddd
        .type           _Z9extendPicPdS_ddd,@function
        .size           _Z9extendPicPdS_ddd,(.L_x_108 - _Z9extendPicPdS_ddd)
        .other          _Z9extendPicPdS_ddd,@"STO_CUDA_ENTRY STV_DEFAULT"
_Z9extendPicPdS_ddd:
.text._Z9extendPicPdS_ddd:
[----:B------:R-:W-:Y:S01]  /*0000*/  LDC R1, c[0x0][0x37c] ;  /* 0x0000df00ff017b82 */ /* 0x000fe20000000800 */
[----:B------:R-:W0:Y:S01]  /*0010*/  S2R R26, SR_CTAID.X ;  /* 0x00000000001a7919 */ /* 0x000e220000002500 */
[----:B------:R-:W1:Y:S06]  /*0020*/  LDCU UR4, c[0x0][0x364] ;  /* 0x00006c80ff0477ac */ /* 0x000e6c0008000800 */
[----:B------:R-:W2:Y:S01]  /*0030*/  LDC.64 R4, c[0x0][0x390] ;  /* 0x0000e400ff047b82 */ /* 0x000ea20000000a00 */
[----:B------:R-:W0:Y:S01]  /*0040*/  S2R R3, SR_TID.X ;  /* 0x0000000000037919 */ /* 0x000e220000002100 */
[----:B------:R-:W0:Y:S01]  /*0050*/  LDCU UR5, c[0x0][0x360] ;  /* 0x00006c00ff0577ac */ /* 0x000e220008000800 */
[----:B------:R-:W1:Y:S05]  /*0060*/  S2R R28, SR_CTAID.Y ;  /* 0x00000000001c7919 */ /* 0x000e6a0000002600 */
[----:B------:R-:W2:Y:S01]  /*0070*/  LDC.64 R6, c[0x0][0x3a0] ;  /* 0x0000e800ff067b82 */ /* 0x000ea20000000a00 */
[----:B------:R-:W1:Y:S01]  /*0080*/  S2R R9, SR_TID.Y ;  /* 0x0000000000097919 */ /* 0x000e620000002200 */
[----:B--2---:R-:W-:Y:S01]  /*0090*/  DFMA R4, R4, R6, -4 ;  /* 0xc01000000404742b */ /* 0x004fe20000000006 */
[----:B0-----:R-:W-:-:S04]  /*00a0*/  IMAD R26, R26, UR5, R3 ;  /* 0x000000051a1a7c24 */ /* 0x001fc8000f8e0203 */
[----:B------:R-:W0:Y:S01]  /*00b0*/  I2F.F64 R2, R26 ;  /* 0x0000001a00027312 */ /* 0x000e220000201c00 */
[----:B-1----:R-:W-:Y:S02]  /*00c0*/  IMAD R28, R28, UR4, R9 ;  /* 0x000000041c1c7c24 */ /* 0x002fe4000f8e0209 */
[----:B0-----:R-:W-:-:S06]  /*00d0*/  DSETP.GT.AND P0, PT, R4, R2, PT ;  /* 0x000000020400722a */ /* 0x001fcc0003f04000 */
[----:B------:R-:W-:-:S04]  /*00e0*/  ISETP.LT.OR P0, PT, R26, 0x2, !P0 ;  /* 0x000000021a00780c */ /* 0x000fc80004701670 */
[----:B------:R-:W-:-:S13]  /*00f0*/  ISETP.LT.U32.OR P0, PT, R28, 0x2, P0 ;  /* 0x000000021c00780c */ /* 0x000fda0000701470 */
[----:B------:R-:W-:Y:S05]  /*0100*/  @P0 EXIT ;  /* 0x000000000000094d */ /* 0x000fea0003800000 */
[----:B------:R-:W0:Y:S01]  /*0110*/  LDC.64 R2, c[0x0][0x398] ;  /* 0x0000e600ff027b82 */ /* 0x000e220000000a00 */
[----:B------:R-:W1:Y:S01]  /*0120*/  I2F.F64.U32 R28, R28 ;  /* 0x0000001c001c7312 */ /* 0x000e620000201800 */
[----:B0-----:R-:W-:-:S08]  /*0130*/  DFMA R2, R6, R2, -4 ;  /* 0xc01000000602742b */ /* 0x001fd00000000002 */
[----:B-1----:R-:W-:-:S14]  /*0140*/  DSETP.GT.AND P0, PT, R2, R28, PT ;  /* 0x0000001c0200722a */ /* 0x002fdc0003f04000 */
[----:B------:R-:W-:Y:S05]  /*0150*/  @!P0 EXIT ;  /* 0x000000000000894d */ /* 0x000fea0003800000 */
[----:B------:R-:W0:Y:S01]  /*0160*/  LDCU UR4, c[0x0][0x3a4] ;  /* 0x00007480ff0477ac */ /* 0x000e220008000800 */
[----:B------:R-:W-:Y:S01]  /*0170*/  IMAD.MOV.U32 R2, RZ, RZ, 0x1 ;  /* 0x00000001ff027424 */ /* 0x000fe200078e00ff */
[----:B------:R-:W-:Y:S01]  /*0180*/  FSETP.GEU.AND P1, PT, |R29|, 6.5827683646048100446e-37, PT ;  /* 0x036000001d00780b */ /* 0x000fe20003f2e200 */
[----:B------:R-:W-:Y:S01]  /*0190*/  BSSY.RECONVERGENT B0, `(.L_x_45) ;  /* 0x0000015000007945 */ /* 0x000fe20003800200 */
[----:B0-----:R-:W0:Y:S03]  /*01a0*/  MUFU.RCP64H R3, UR4 ;  /* 0x0000000400037d08 */ /* 0x001e260008001800 */
[----:B0-----:R-:W-:-:S08]  /*01b0*/  DFMA R4, R2, -R6, 1 ;  /* 0x3ff000000204742b */ /* 0x001fd00000000806 */
[----:B------:R-:W-:-:S08]  /*01c0*/  DFMA R4, R4, R4, R4 ;  /* 0x000000040404722b */ /* 0x000fd00000000004 */
[----:B------:R-:W-:-:S08]  /*01d0*/  DFMA R4, R2, R4, R2 ;  /* 0x000000040204722b */ /* 0x000fd00000000002 */
[----:B------:R-:W-:-:S08]  /*01e0*/  DFMA R2, R4, -R6, 1 ;  /* 0x3ff000000402742b */ /* 0x000fd00000000806 */
[----:B------:R-:W-:-:S08]  /*01f0*/  DFMA R2, R4, R2, R4 ;  /* 0x000000020402722b */ /* 0x000fd00000000004 */
[----:B------:R-:W-:-:S08]  /*0200*/  DMUL R4, R28, R2 ;  /* 0x000000021c047228 */ /* 0x000fd00000000000 */
[----:B------:R-:W-:-:S08]  /*0210*/  DFMA R6, R4, -R6, R28 ;  /* 0x800000060406722b */ /* 0x000fd0000000001c */
[----:B------:R-:W-:Y:S02]  /*0220*/  DFMA R4, R2, R6, R4 ;  /* 0x000000060204722b */ /* 0x000fe40000000004 */
[----:B------:R-:W0:Y:S08]  /*0230*/  LDC R7, c[0x0][0x3a4] ;  /* 0x0000e900ff077b82 */ /* 0x000e300000000800 */
[----:B------:R-:W-:Y:S01]  /*0240*/  FFMA R0, RZ, UR4, R5 ;  /* 0x00000004ff007c23 */ /* 0x000fe20008000005 */
[----:B------:R-:W1:Y:S04]  /*0250*/  LDCU UR4, c[0x0][0x3a0] ;  /* 0x00007400ff0477ac */ /* 0x000e680008000800 */
[----:B------:R-:W-:-:S13]  /*0260*/  FSETP.GT.AND P0, PT, |R0|, 1.469367938527859385e-39, PT ;  /* 0x001000000000780b */ /* 0x000fda0003f04200 */
[----:B------:R-:W-:Y:S05]  /*0270*/  @P0 BRA P1, `(.L_x_46) ;  /* 0x0000000000180947 */ /* 0x000fea0000800000 */
[----:B------:R-:W-:Y:S01]  /*0280*/  IMAD.MOV.U32 R8, RZ, RZ, R28 ;  /* 0x000000ffff087224 */ /* 0x000fe200078e001c */
[----:B------:R-:W-:Y:S01]  /*0290*/  MOV R0, 0x2c0 ;  /* 0x000002c000007802 */ /* 0x000fe20000000f00 */
[----:B------:R-:W-:-:S07]  /*02a0*/  IMAD.MOV.U32 R9, RZ, RZ, R29 ;  /* 0x000000ffff097224 */ /* 0x000fce00078e001d */
[----:B01----:R-:W-:Y:S05]  /*02b0*/  CALL.REL.NOINC `($__internal_1_$__cuda_sm20_div_rn_f64_full) ;  /* 0x00000024000c7944 */ /* 0x003fea0003c00000 */
[----:B------:R-:W-:Y:S02]  /*02c0*/  IMAD.MOV.U32 R4, RZ, RZ, R12 ;  /* 0x000000ffff047224 */ /* 0x000fe400078e000c */
[----:B------:R-:W-:-:S07]  /*02d0*/  IMAD.MOV.U32 R5, RZ, RZ, R13 ;  /* 0x000000ffff057224 */ /* 0x000fce00078e000d */
.L_x_46:
[----:B-1----:R-:W-:Y:S05]  /*02e0*/  BSYNC.RECONVERGENT B0 ;  /* 0x0000000000007941 */ /* 0x002fea0003800200 */
.L_x_45:
[----:B------:R-:W1:Y:S01]  /*02f0*/  LDCU UR5, c[0x0][0x3a4] ;  /* 0x00007480ff0577ac */ /* 0x000e620008000800 */
[----:B------:R-:W2:Y:S01]  /*0300*/  LDC.64 R8, c[0x0][0x3a0] ;  /* 0x0000e800ff087b82 */ /* 0x000ea20000000a00 */
[----:B------:R-:W-:Y:S01]  /*0310*/  IMAD.MOV.U32 R2, RZ, RZ, 0x1 ;  /* 0x00000001ff027424 */ /* 0x000fe200078e00ff */
[----:B------:R-:W3:Y:S01]  /*0320*/  I2F.F64.U32 R26, R26 ;  /* 0x0000001a001a7312 */ /* 0x000ee20000201800 */
[----:B------:R-:W-:Y:S07]  /*0330*/  BSSY.RECONVERGENT B0, `(.L_x_47) ;  /* 0x0000014000007945 */ /* 0x000fee0003800200 */
[----:B-1----:R-:W2:Y:S01]  /*0340*/  MUFU.RCP64H R3, UR5 ;  /* 0x0000000500037d08 */ /* 0x002ea20008001800 */
[----:B---3--:R-:W-:Y:S01]  /*0350*/  FSETP.GEU.AND P1, PT, |R27|, 6.5827683646048100446e-37, PT ;  /* 0x036000001b00780b */ /* 0x008fe20003f2e200 */
[----:B--2---:R-:W-:-:S08]  /*0360*/  DFMA R10, R2, -R8, 1 ;  /* 0x3ff00000020a742b */ /* 0x004fd00000000808 */
[----:B------:R-:W-:-:S08]  /*0370*/  DFMA R10, R10, R10, R10 ;  /* 0x0000000a0a0a722b */ /* 0x000fd0000000000a */
[----:B------:R-:W-:-:S08]  /*0380*/  DFMA R10, R2, R10, R2 ;  /* 0x0000000a020a722b */ /* 0x000fd00000000002 */
[----:B------:R-:W-:-:S08]  /*0390*/  DFMA R2, R10, -R8, 1 ;  /* 0x3ff000000a02742b */ /* 0x000fd00000000808 */
[----:B------:R-:W-:-:S08]  /*03a0*/  DFMA R10, R10, R2, R10 ;  /* 0x000000020a0a722b */ /* 0x000fd0000000000a */
[----:B------:R-:W-:-:S08]  /*03b0*/  DMUL R2, R10, R26 ;  /* 0x0000001a0a027228 */ /* 0x000fd00000000000 */
[----:B------:R-:W-:-:S08]  /*03c0*/  DFMA R8, R2, -R8, R26 ;  /* 0x800000080208722b */ /* 0x000fd0000000001a */
[----:B------:R-:W-:-:S10]  /*03d0*/  DFMA R2, R10, R8, R2 ;  /* 0x000000080a02722b */ /* 0x000fd40000000002 */
[----:B------:R-:W-:-:S05]  /*03e0*/  FFMA R0, RZ, UR5, R3 ;  /* 0x00000005ff007c23 */ /* 0x000fca0008000003 */
[----:B------:R-:W-:-:S13]  /*03f0*/  FSETP.GT.AND P0, PT, |R0|, 1.469367938527859385e-39, PT ;  /* 0x001000000000780b */ /* 0x000fda0003f04200 */
[----:B------:R-:W-:Y:S05]  /*0400*/  @P0 BRA P1, `(.L_x_48) ;  /* 0x0000000000180947 */ /* 0x000fea0000800000 */
[----:B------:R-:W-:Y:S01]  /*0410*/  IMAD.MOV.U32 R8, RZ, RZ, R26 ;  /* 0x000000ffff087224 */ /* 0x000fe200078e001a */
[----:B------:R-:W-:Y:S01]  /*0420*/  MOV R0, 0x450 ;  /* 0x0000045000007802 */ /* 0x000fe20000000f00 */
[----:B------:R-:W-:-:S07]  /*0430*/  IMAD.MOV.U32 R9, RZ, RZ, R27 ;  /* 0x000000ffff097224 */ /* 0x000fce00078e001b */
[----:B0-----:R-:W-:Y:S05]  /*0440*/  CALL.REL.NOINC `($__internal_1_$__cuda_sm20_div_rn_f64_full) ;  /* 0x0000002000a87944 */ /* 0x001fea0003c00000 */
[----:B------:R-:W-:Y:S02]  /*0450*/  IMAD.MOV.U32 R2, RZ, RZ, R12 ;  /* 0x000000ffff027224 */ /* 0x000fe400078e000c */
[----:B------:R-:W-:-:S07]  /*0460*/  IMAD.MOV.U32 R3, RZ, RZ, R13 ;  /* 0x000000ffff037224 */ /* 0x000fce00078e000d */
.L_x_48:
[----:B------:R-:W-:Y:S05]  /*0470*/  BSYNC.RECONVERGENT B0 ;  /* 0x0000000000007941 */ /* 0x000fea0003800200 */
.L_x_47:
[----:B------:R-:W1:Y:S01]  /*0480*/  F2I.F64.TRUNC R8, R4 ;  /* 0x0000000400087311 */ /* 0x000e62000030d100 */
[----:B------:R-:W-:Y:S01]  /*0490*/  BSSY.RECONVERGENT B0, `(.L_x_49) ;  /* 0x000000d000007945 */ /* 0x000fe20003800200 */
[----:B------:R-:W-:Y:S01]  /*04a0*/  MOV R0, 0x560 ;  /* 0x0000056000007802 */ /* 0x000fe20000000f00 */
[----:B------:R-:W-:Y:S01]  /*04b0*/  UMOV UR4, URZ ;  /* 0x000000ff00047c82 */ /* 0x000fe20008000000 */
[----:B------:R-:W-:-:S04]  /*04c0*/  UMOV UR5, 0x40080000 ;  /* 0x4008000000057882 */ /* 0x000fc80000000000 */
[----:B-1----:R-:W1:Y:S02]  /*04d0*/  I2F.F64 R16, R8 ;  /* 0x0000000800107312 */ /* 0x002e640000201c00 */
[----:B-1----:R-:W-:-:S08]  /*04e0*/  DADD R16, -R16, R4 ;  /* 0x0000000010107229 */ /* 0x002fd00000000104 */
[C---:B------:R-:W-:Y:S02]  /*04f0*/  DADD R24, R16.reuse, 1 ;  /* 0x3ff0000010187429 */ /* 0x040fe40000000000 */
[C---:B------:R-:W-:Y:S02]  /*0500*/  DADD R10, -R16.reuse, 1 ;  /* 0x3ff00000100a7429 */ /* 0x040fe40000000100 */
[----:B------:R-:W-:-:S04]  /*0510*/  DADD R14, -R16, 2 ;  /* 0x40000000100e7429 */ /* 0x000fc80000000100 */
[----:B------:R-:W-:-:S10]  /*0520*/  DADD R12, -RZ, |R24| ;  /* 0x00000000ff0c7229 */ /* 0x000fd40000000518 */
[----:B------:R-:W-:Y:S02]  /*0530*/  IMAD.MOV.U32 R6, RZ, RZ, R12 ;  /* 0x000000ffff067224 */ /* 0x000fe400078e000c */
[----:B0-----:R-:W-:-:S07]  /*0540*/  IMAD.MOV.U32 R7, RZ, RZ, R13 ;  /* 0x000000ffff077224 */ /* 0x001fce00078e000d */
[----:B------:R-:W-:Y:S05]  /*0550*/  CALL.REL.NOINC `($_Z9extendPicPdS_ddd$__internal_accurate_pow) ;  /* 0x0000002400d47944 */ /* 0x000fea0003c00000 */
[----:B------:R-:W-:Y:S05]  /*0560*/  BSYNC.RECONVERGENT B0 ;  /* 0x0000000000007941 */ /* 0x000fea0003800200 */
.L_x_49:
[C---:B------:R-:W-:Y:S01]  /*0570*/  DADD R8, |R24|.reuse, 3 ;  /* 0x4008000018087429 */ /* 0x040fe20000000200 */
[----:B------:R-:W-:Y:S01]  /*0580*/  ISETP.GE.AND P0, PT, R13, RZ, PT ;  /* 0x000000ff0d00720c */ /* 0x000fe20003f06270 */
[----:B------:R-:W-:Y:S01]  /*0590*/  DSETP.NEU.AND P2, PT, R24, RZ, PT ;  /* 0x000000ff1800722a */ /* 0x000fe20003f4d000 */
[----:B------:R-:W-:Y:S01]  /*05a0*/  BSSY.RECONVERGENT B0, `(.L_x_50) ;  /* 0x0000011000007945 */ /* 0x000fe20003800200 */
[----:B------:R-:W-:-:S06]  /*05b0*/  DADD R18, -RZ, -R6 ;  /* 0x00000000ff127229 */ /* 0x000fcc0000000906 */
[----:B------:R-:W-:-:S04]  /*05c0*/  LOP3.LUT R8, R9, 0x7ff00000, RZ, 0xc0, !PT ;  /* 0x7ff0000009087812 */ /* 0x000fc800078ec0ff */
[----:B------:R-:W-:Y:S02]  /*05d0*/  ISETP.NE.AND P1, PT, R8, 0x7ff00000, PT ;  /* 0x7ff000000800780c */ /* 0x000fe40003f25270 */
[----:B------:R-:W-:Y:S01]  /*05e0*/  FSEL R18, R18, R6, !P0 ;  /* 0x0000000612127208 */ /* 0x000fe20004000000 */
[----:B------:R-:W-:Y:S01]  /*05f0*/  @!P2 IMAD.MOV.U32 R18, RZ, RZ, RZ ;  /* 0x000000ffff12a224 */ /* 0x000fe200078e00ff */
[----:B------:R-:W-:Y:S01]  /*0600*/  FSEL R19, R19, R7, !P0 ;  /* 0x0000000713137208 */ /* 0x000fe20004000000 */
[----:B------:R-:W-:Y:S01]  /*0610*/  DADD R6, -RZ, |R24| ;  /* 0x00000000ff067229 */ /* 0x000fe20000000518 */
[----:B------:R-:W-:-:S07]  /*0620*/  @!P2 IMAD.MOV.U32 R19, RZ, RZ, R13 ;  /* 0x000000ffff13a224 */ /* 0x000fce00078e000d */
[----:B------:R-:W-:Y:S05]  /*0630*/  @P1 BRA `(.L_x_51) ;  /* 0x00000000001c1947 */ /* 0x000fea0003800000 */
[----:B------:R-:W-:-:S14]  /*0640*/  DSETP.NAN.AND P1, PT, R24, R24, PT ;  /* 0x000000181800722a */ /* 0x000fdc0003f28000 */
[----:B------:R-:W-:Y:S01]  /*0650*/  @P1 DADD R18, |R24|, 3 ;  /* 0x4008000018121429 */ /* 0x000fe20000000200 */
[----:B------:R-:W-:Y:S10]  /*0660*/  @P1 BRA `(.L_x_51) ;  /* 0x0000000000101947 */ /* 0x000ff40003800000 */
[----:B------:R-:W-:-:S14]  /*0670*/  DSETP.NEU.AND P1, PT, |R24|, +INF , PT ;  /* 0x7ff000001800742a */ /* 0x000fdc0003f2d200 */
[----:B------:R-:W-:Y:S02]  /*0680*/  @!P1 IMAD.MOV.U32 R0, RZ, RZ, -0x100000 ;  /* 0xfff00000ff009424 */ /* 0x000fe400078e00ff */
[----:B------:R-:W-:-:S03]  /*0690*/  @!P1 IMAD.MOV.U32 R18, RZ, RZ, RZ ;  /* 0x000000ffff129224 */ /* 0x000fc600078e00ff */
[----:B------:R-:W-:-:S07]  /*06a0*/  @!P1 SEL R19, R0, 0x7ff00000, !P0 ;  /* 0x7ff0000000139807 */ /* 0x000fce0004000000 */
.L_x_51:
[----:B------:R-:W-:Y:S05]  /*06b0*/  BSYNC.RECONVERGENT B0 ;  /* 0x0000000000007941 */ /* 0x000fea0003800200 */
.L_x_50:
[----:B------:R-:W-:Y:S01]  /*06c0*/  BSSY.RECONVERGENT B0, `(.L_x_52) ;  /* 0x0000004000007945 */ /* 0x000fe20003800200 */
[----:B------:R-:W-:Y:S01]  /*06d0*/  MOV R0, 0x700 ;  /* 0x0000070000007802 */ /* 0x000fe20000000f00 */
[----:B------:R-:W-:-:S06]  /*06e0*/  UMOV UR5, 0x40000000 ;  /* 0x4000000000057882 */ /* 0x000fcc0000000000 */
[----:B------:R-:W-:Y:S05]  /*06f0*/  CALL.REL.NOINC `($_Z9extendPicPdS_ddd$__internal_accurate_pow) ;  /* 0x00000024006c7944 */ /* 0x000fea0003c00000 */
[----:B------:R-:W-:Y:S05]  /*0700*/  BSYNC.RECONVERGENT B0 ;  /* 0x0000000000007941 */ /* 0x000fea0003800200 */
.L_x_52:
[----:B------:R-:W-:Y:S01]  /*0710*/  DADD R8, |R24|, 2 ;  /* 0x4000000018087429 */ /* 0x000fe20000000200 */
[----:B------:R-:W-:Y:S01]  /*0720*/  BSSY.RECONVERGENT B0, `(.L_x_53) ;  /* 0x000000b000007945 */ /* 0x000fe20003800200 */
[----:B------:R-:W-:-:S08]  /*0730*/  @!P2 CS2R R6, SRZ ;  /* 0x000000000006a805 */ /* 0x000fd0000001ff00 */
[----:B------:R-:W-:-:S04]  /*0740*/  LOP3.LUT R8, R9, 0x7ff00000, RZ, 0xc0, !PT ;  /* 0x7ff0000009087812 */ /* 0x000fc800078ec0ff */
[----:B------:R-:W-:-:S13]  /*0750*/  ISETP.NE.AND P0, PT, R8, 0x7ff00000, PT ;  /* 0x7ff000000800780c */ /* 0x000fda0003f05270 */
[----:B------:R-:W-:Y:S05]  /*0760*/  @P0 BRA `(.L_x_54) ;  /* 0x0000000000180947 */ /* 0x000fea0003800000 */
[----:B------:R-:W-:-:S14]  /*0770*/  DSETP.NAN.AND P0, PT, R24, R24, PT ;  /* 0x000000181800722a */ /* 0x000fdc0003f08000 */
[----:B------:R-:W-:Y:S01]  /*0780*/  @P0 DADD R6, |R24|, 2 ;  /* 0x4000000018060429 */ /* 0x000fe20000000200 */
[----:B------:R-:W-:Y:S10]  /*0790*/  @P0 BRA `(.L_x_54) ;  /* 0x00000000000c0947 */ /* 0x000ff40003800000 */
[----:B------:R-:W-:-:S14]  /*07a0*/  DSETP.NEU.AND P0, PT, |R24|, +INF , PT ;  /* 0x7ff000001800742a */ /* 0x000fdc0003f0d200 */
[----:B------:R-:W-:Y:S02]  /*07b0*/  @!P0 IMAD.MOV.U32 R6, RZ, RZ, 0x0 ;  /* 0x00000000ff068424 */ /* 0x000fe400078e00ff */
[----:B------:R-:W-:-:S07]  /*07c0*/  @!P0 IMAD.MOV.U32 R7, RZ, RZ, 0x7ff00000 ;  /* 0x7ff00000ff078424 */ /* 0x000fce00078e00ff */
.L_x_54:
[----:B------:R-:W-:Y:S05]  /*07d0*/  BSYNC.RECONVERGENT B0 ;  /* 0x0000000000007941 */ /* 0x000fea0003800200 */
.L_x_53:
[----:B------:R-:W-:Y:S01]  /*07e0*/  DMUL R6, RZ, R6 ;  /* 0x00000006ff067228 */ /* 0x000fe20000000000 */
[----:B------:R-:W-:Y:S01]  /*07f0*/  BSSY.RECONVERGENT B0, `(.L_x_55) ;  /* 0x000000c000007945 */ /* 0x000fe20003800200 */
[----:B------:R-:W-:Y:S01]  /*0800*/  DSETP.NEU.AND P0, PT, |R24|, 1, PT ;  /* 0x3ff000001800742a */ /* 0x000fe20003f0d200 */
[----:B------:R-:W-:Y:S01]  /*0810*/  MOV R0, 0x8b0 ;  /* 0x000008b000007802 */ /* 0x000fe20000000f00 */
[----:B------:R-:W-:Y:S01]  /*0820*/  DADD R12, -RZ, |R16| ;  /* 0x00000000ff0c7229 */ /* 0x000fe20000000510 */
[----:B------:R-:W-:-:S03]  /*0830*/  UMOV UR5, 0x40080000 ;  /* 0x4008000000057882 */ /* 0x000fc60000000000 */
[----:B------:R-:W-:-:S10]  /*0840*/  DFMA R6, RZ, R18, -R6 ;  /* 0x00000012ff06722b */ /* 0x000fd40000000806 */
[----:B------:R-:W-:Y:S02]  /*0850*/  FSEL R6, R6, RZ, P0 ;  /* 0x000000ff06067208 */ /* 0x000fe40000000000 */
[----:B------:R-:W-:-:S06]  /*0860*/  FSEL R7, R7, RZ, P0 ;  /* 0x000000ff07077208 */ /* 0x000fcc0000000000 */
[----:B------:R-:W-:Y:S01]  /*0870*/  DFMA R24, RZ, |R24|, R6 ;  /* 0x40000018ff18722b */ /* 0x000fe20000000006 */
[----:B------:R-:W-:Y:S02]  /*0880*/  IMAD.MOV.U32 R6, RZ, RZ, R12 ;  /* 0x000000ffff067224 */ /* 0x000fe400078e000c */
[----:B------:R-:W-:-:S08]  /*0890*/  IMAD.MOV.U32 R7, RZ, RZ, R13 ;  /* 0x000000ffff077224 */ /* 0x000fd000078e000d */
[----:B------:R-:W-:Y:S05]  /*08a0*/  CALL.REL.NOINC `($_Z9extendPicPdS_ddd$__internal_accurate_pow) ;  /* 0x0000002400007944 */ /* 0x000fea0003c00000 */
[----:B------:R-:W-:Y:S05]  /*08b0*/  BSYNC.RECONVERGENT B0 ;  /* 0x0000000000007941 */ /* 0x000fea0003800200 */
.L_x_55:
        /* <DEDUP_REMOVED lines=20> */
.L_x_57:
[----:B------:R-:W-:Y:S05]  /*0a00*/  BSYNC.RECONVERGENT B0 ;  /* 0x0000000000007941 */ /* 0x000fea0003800200 */
.L_x_56:
[----:B------:R-:W-:Y:S01]  /*0a10*/  BSSY.RECONVERGENT B0, `(.L_x_58) ;  /* 0x0000004000007945 */ /* 0x000fe20003800200 */
[----:B------:R-:W-:Y:S01]  /*0a20*/  MOV R0, 0xa50 ;  /* 0x00000a5000007802 */ /* 0x000fe20000000f00 */
[----:B------:R-:W-:-:S06]  /*0a30*/  UMOV UR5, 0x40000000 ;  /* 0x4000000000057882 */ /* 0x000fcc0000000000 */
[----:B------:R-:W-:Y:S05]  /*0a40*/  CALL.REL.NOINC `($_Z9extendPicPdS_ddd$__internal_accurate_pow) ;  /* 0x0000002000987944 */ /* 0x000fea0003c00000 */
[----:B------:R-:W-:Y:S05]  /*0a50*/  BSYNC.RECONVERGENT B0 ;  /* 0x0000000000007941 */ /* 0x000fea0003800200 */
.L_x_58:
[----:B------:R-:W-:Y:S01]  /*0a60*/  DADD R8, |R16|, 2 ;  /* 0x4000000010087429 */ /* 0x000fe20000000200 */
[----:B------:R-:W-:Y:S01]  /*0a70*/  BSSY.RECONVERGENT B0, `(.L_x_59) ;  /* 0x000000c000007945 */ /* 0x000fe20003800200 */
[----:B------:R-:W-:Y:S01]  /*0a80*/  DADD R18, R18, R18 ;  /* 0x0000000012127229 */ /* 0x000fe20000000012 */
[----:B------:R-:W-:-:S07]  /*0a90*/  @!P2 CS2R R6, SRZ ;  /* 0x000000000006a805 */ /* 0x000fce000001ff00 */
        /* <DEDUP_REMOVED lines=9> */
.L_x_60:
[----:B------:R-:W-:Y:S05]  /*0b30*/  BSYNC.RECONVERGENT B0 ;  /* 0x0000000000007941 */ /* 0x000fea0003800200 */
.L_x_59:
[----:B------:R-:W-:Y:S01]  /*0b40*/  DFMA R6, R6, -3, R18 ;  /* 0xc00800000606782b */ /* 0x000fe20000000012 */
[----:B------:R-:W-:Y:S01]  /*0b50*/  BSSY.RECONVERGENT B0, `(.L_x_61) ;  /* 0x000000b000007945 */ /* 0x000fe20003800200 */
[----:B------:R-:W-:Y:S01]  /*0b60*/  DADD R12, -RZ, |R10| ;  /* 0x00000000ff0c7229 */ /* 0x000fe2000000050a */
[----:B------:R-:W-:Y:S01]  /*0b70*/  MOV R0, 0xc00 ;  /* 0x00000c0000007802 */ /* 0x000fe20000000f00 */
[----:B------:R-:W-:Y:S01]  /*0b80*/  DSETP.NEU.AND P0, PT, |R16|, 1, PT ;  /* 0x3ff000001000742a */ /* 0x000fe20003f0d200 */
[----:B------:R-:W-:-:S03]  /*0b90*/  UMOV UR5, 0x40080000 ;  /* 0x4008000000057882 */ /* 0x000fc60000000000 */
[----:B------:R-:W-:-:S04]  /*0ba0*/  DADD R8, R6, 1 ;  /* 0x3ff0000006087429 */ /* 0x000fc80000000000 */
[----:B------:R-:W-:Y:S02]  /*0bb0*/  IMAD.MOV.U32 R6, RZ, RZ, R12 ;  /* 0x000000ffff067224 */ /* 0x000fe400078e000c */
[----:B------:R-:W-:-:S04]  /*0bc0*/  IMAD.MOV.U32 R7, RZ, RZ, R13 ;  /* 0x000000ffff077224 */ /* 0x000fc800078e000d */
[----:B------:R-:W-:Y:S02]  /*0bd0*/  FSEL R22, R8, RZ, P0 ;  /* 0x000000ff08167208 */ /* 0x000fe40000000000 */
[----:B------:R-:W-:-:S07]  /*0be0*/  FSEL R23, R9, RZ, P0 ;  /* 0x000000ff09177208 */ /* 0x000fce0000000000 */
[----:B------:R-:W-:Y:S05]  /*0bf0*/  CALL.REL.NOINC `($_Z9extendPicPdS_ddd$__internal_accurate_pow) ;  /* 0x00000020002c7944 */ /* 0x000fea0003c00000 */
[----:B------:R-:W-:Y:S05]  /*0c00*/  BSYNC.RECONVERGENT B0 ;  /* 0x0000000000007941 */ /* 0x000fea0003800200 */
.L_x_61:
        /* <DEDUP_REMOVED lines=20> */
.L_x_63:
[----:B------:R-:W-:Y:S05]  /*0d50*/  BSYNC.RECONVERGENT B0 ;  /* 0x0000000000007941 */ /* 0x000fea0003800200 */
.L_x_62:
[----:B------:R-:W-:Y:S01]  /*0d60*/  BSSY.RECONVERGENT B0, `(.L_x_64) ;  /* 0x0000004000007945 */ /* 0x000fe20003800200 */
[----:B------:R-:W-:Y:S01]  /*0d70*/  MOV R0, 0xda0 ;  /* 0x00000da000007802 */ /* 0x000fe20000000f00 */
[----:B------:R-:W-:-:S06]  /*0d80*/  UMOV UR5, 0x40000000 ;  /* 0x4000000000057882 */ /* 0x000fcc0000000000 */
[----:B------:R-:W-:Y:S05]  /*0d90*/  CALL.REL.NOINC `($_Z9extendPicPdS_ddd$__internal_accurate_pow) ;  /* 0x0000001c00c47944 */ /* 0x000fea0003c00000 */
[----:B------:R-:W-:Y:S05]  /*0da0*/  BSYNC.RECONVERGENT B0 ;  /* 0x0000000000007941 */ /* 0x000fea0003800200 */
.L_x_64:
        /* <DEDUP_REMOVED lines=13> */
.L_x_66:
[----:B------:R-:W-:Y:S05]  /*0e80*/  BSYNC.RECONVERGENT B0 ;  /* 0x0000000000007941 */ /* 0x000fea0003800200 */
.L_x_65:
        /* <DEDUP_REMOVED lines=13> */
.L_x_67:
        /* <DEDUP_REMOVED lines=20> */
.L_x_69:
[----:B------:R-:W-:Y:S05]  /*10a0*/  BSYNC.RECONVERGENT B0 ;  /* 0x0000000000007941 */ /* 0x000fea0003800200 */
.L_x_68:
[----:B------:R-:W-:Y:S01]  /*10b0*/  BSSY.RECONVERGENT B0, `(.L_x_70) ;  /* 0x0000004000007945 */ /* 0x000fe20003800200 */
[----:B------:R-:W-:Y:S01]  /*10c0*/  MOV R0, 0x10f0 ;  /* 0x000010f000007802 */ /* 0x000fe20000000f00 */
[----:B------:R-:W-:-:S06]  /*10d0*/  UMOV UR5, 0x40000000 ;  /* 0x4000000000057882 */ /* 0x000fcc0000000000 */
[----:B------:R-:W-:Y:S05]  /*10e0*/  CALL.REL.NOINC `($_Z9extendPicPdS_ddd$__internal_accurate_pow) ;  /* 0x0000001800f07944 */ /* 0x000fea0003c00000 */
[----:B------:R-:W-:Y:S05]  /*10f0*/  BSYNC.RECONVERGENT B0 ;  /* 0x0000000000007941 */ /* 0x000fea0003800200 */
.L_x_70:
[----:B------:R-:W-:Y:S01]  /*1100*/  DADD R8, |R14|, 2 ;  /* 0x400000000e087429 */ /* 0x000fe20000000200 */
[----:B------:R-:W0:Y:S01]  /*1110*/  F2I.F64.TRUNC R18, R2 ;  /* 0x0000000200127311 */ /* 0x000e22000030d100 */
[----:B------:R-:W-:Y:S01]  /*1120*/  BSSY.RECONVERGENT B0, `(.L_x_71) ;  /* 0x000000c000007945 */ /* 0x000fe20003800200 */
[----:B------:R-:W-:-:S07]  /*1130*/  @!P2 CS2R R6, SRZ ;  /* 0x000000000006a805 */ /* 0x000fce000001ff00 */
[----:B------:R-:W-:-:S04]  /*1140*/  LOP3.LUT R8, R9, 0x7ff00000, RZ, 0xc0, !PT ;  /* 0x7ff0000009087812 */ /* 0x000fc800078ec0ff */
[----:B------:R-:W-:Y:S01]  /*1150*/  ISETP.NE.AND P0, PT, R8, 0x7ff00000, PT ;  /* 0x7ff000000800780c */ /* 0x000fe20003f05270 */
[----:B0-----:R-:W0:-:S12]  /*1160*/  I2F.F64 R18, R18 ;  /* 0x0000001200127312 */ /* 0x001e180000201c00 */
[----:B------:R-:W-:Y:S05]  /*1170*/  @P0 BRA `(.L_x_72) ;  /* 0x0000000000180947 */ /* 0x000fea0003800000 */
[----:B------:R-:W-:-:S14]  /*1180*/  DSETP.NAN.AND P0, PT, R14, R14, PT ;  /* 0x0000000e0e00722a */ /* 0x000fdc0003f08000 */
[----:B------:R-:W-:Y:S01]  /*1190*/  @P0 DADD R6, |R14|, 2 ;  /* 0x400000000e060429 */ /* 0x000fe20000000200 */
[----:B------:R-:W-:Y:S10]  /*11a0*/  @P0 BRA `(.L_x_72) ;  /* 0x00000000000c0947 */ /* 0x000ff40003800000 */
[----:B------:R-:W-:-:S14]  /*11b0*/  DSETP.NEU.AND P0, PT, |R14|, +INF , PT ;  /* 0x7ff000000e00742a */ /* 0x000fdc0003f0d200 */
[----:B------:R-:W-:Y:S02]  /*11c0*/  @!P0 IMAD.MOV.U32 R6, RZ, RZ, 0x0 ;  /* 0x00000000ff068424 */ /* 0x000fe400078e00ff */
[----:B------:R-:W-:-:S07]  /*11d0*/  @!P0 IMAD.MOV.U32 R7, RZ, RZ, 0x7ff00000 ;  /* 0x7ff00000ff078424 */ /* 0x000fce00078e00ff */
.L_x_72:
[----:B------:R-:W-:Y:S05]  /*11e0*/  BSYNC.RECONVERGENT B0 ;  /* 0x0000000000007941 */ /* 0x000fea0003800200 */
.L_x_71:
[----:B------:R-:W-:Y:S01]  /*11f0*/  DMUL R6, RZ, R6 ;  /* 0x00000006ff067228 */ /* 0x000fe20000000000 */
[----:B------:R-:W-:Y:S01]  /*1200*/  BSSY.RECONVERGENT B0, `(.L_x_73) ;  /* 0x0000010000007945 */ /* 0x000fe20003800200 */
[----:B0-----:R-:W-:Y:S01]  /*1210*/  DADD R18, -R18, R2 ;  /* 0x0000000012127229 */ /* 0x001fe20000000102 */
[----:B------:R-:W-:Y:S01]  /*1220*/  MOV R0, 0x1300 ;  /* 0x0000130000007802 */ /* 0x000fe20000000f00 */
[----:B------:R-:W-:Y:S01]  /*1230*/  DSETP.NEU.AND P0, PT, |R14|, 1, PT ;  /* 0x3ff000000e00742a */ /* 0x000fe20003f0d200 */
[----:B------:R-:W-:-:S03]  /*1240*/  UMOV UR5, 0x40080000 ;  /* 0x4008000000057882 */ /* 0x000fc60000000000 */
[----:B------:R-:W-:Y:S02]  /*1250*/  DFMA R6, RZ, R10, -R6 ;  /* 0x0000000aff06722b */ /* 0x000fe40000000806 */
[C---:B------:R-:W-:Y:S02]  /*1260*/  DADD R10, R18.reuse, 1 ;  /* 0x3ff00000120a7429 */ /* 0x040fe40000000000 */
[C---:B------:R-:W-:Y:S02]  /*1270*/  DADD R16, -R18.reuse, 1 ;  /* 0x3ff0000012107429 */ /* 0x040fe40000000100 */
[----:B------:R-:W-:-:S04]  /*1280*/  DADD R12, -R18, 2 ;  /* 0x40000000120c7429 */ /* 0x000fc80000000100 */
[----:B------:R-:W-:Y:S01]  /*1290*/  DADD R32, -RZ, |R10| ;  /* 0x00000000ff207229 */ /* 0x000fe2000000050a */
[----:B------:R-:W-:Y:S02]  /*12a0*/  FSEL R6, R6, RZ, P0 ;  /* 0x000000ff06067208 */ /* 0x000fe40000000000 */
[----:B------:R-:W-:-:S06]  /*12b0*/  FSEL R7, R7, RZ, P0 ;  /* 0x000000ff07077208 */ /* 0x000fcc0000000000 */
[----:B------:R-:W-:Y:S01]  /*12c0*/  DFMA R14, RZ, |R14|, R6 ;  /* 0x4000000eff0e722b */ /* 0x000fe20000000006 */
[----:B------:R-:W-:Y:S02]  /*12d0*/  IMAD.MOV.U32 R6, RZ, RZ, R32 ;  /* 0x000000ffff067224 */ /* 0x000fe400078e0020 */
[----:B------:R-:W-:-:S08]  /*12e0*/  IMAD.MOV.U32 R7, RZ, RZ, R33 ;  /* 0x000000ffff077224 */ /* 0x000fd000078e0021 */
[----:B------:R-:W-:Y:S05]  /*12f0*/  CALL.REL.NOINC `($_Z9extendPicPdS_ddd$__internal_accurate_pow) ;  /* 0x00000018006c7944 */ /* 0x000fea0003c00000 */
[----:B------:R-:W-:Y:S05]  /*1300*/  BSYNC.RECONVERGENT B0 ;  /* 0x0000000000007941 */ /* 0x000fea0003800200 */
.L_x_73:
        /* <DEDUP_REMOVED lines=20> */
.L_x_75:
[----:B------:R-:W-:Y:S05]  /*1450*/  BSYNC.RECONVERGENT B0 ;  /* 0x0000000000007941 */ /* 0x000fea0003800200 */
.L_x_74:
[----:B------:R-:W-:Y:S01]  /*1460*/  BSSY.RECONVERGENT B0, `(.L_x_76) ;  /* 0x0000004000007945 */ /* 0x000fe20003800200 */
[----:B------:R-:W-:Y:S01]  /*1470*/  MOV R0, 0x14a0 ;  /* 0x000014a000007802 */ /* 0x000fe20000000f00 */
[----:B------:R-:W-:-:S06]  /*1480*/  UMOV UR5, 0x40000000 ;  /* 0x4000000000057882 */ /* 0x000fcc0000000000 */
[----:B------:R-:W-:Y:S05]  /*1490*/  CALL.REL.NOINC `($_Z9extendPicPdS_ddd$__internal_accurate_pow) ;  /* 0x0000001800047944 */ /* 0x000fea0003c00000 */
[----:B------:R-:W-:Y:S05]  /*14a0*/  BSYNC.RECONVERGENT B0 ;  /* 0x0000000000007941 */ /* 0x000fea0003800200 */
.L_x_76:
        /* <DEDUP_REMOVED lines=12> */
.L_x_78:
[----:B------:R-:W-:Y:S05]  /*1570*/  BSYNC.RECONVERGENT B0 ;  /* 0x0000000000007941 */ /* 0x000fea0003800200 */
.L_x_77:
        /* <DEDUP_REMOVED lines=14> */
.L_x_79:
        /* <DEDUP_REMOVED lines=20> */
.L_x_81:
[----:B------:R-:W-:Y:S05]  /*17a0*/  BSYNC.RECONVERGENT B0 ;  /* 0x0000000000007941 */ /* 0x000fea0003800200 */
.L_x_80:
[----:B------:R-:W-:Y:S01]  /*17b0*/  BSSY.RECONVERGENT B0, `(.L_x_82) ;  /* 0x0000004000007945 */ /* 0x000fe20003800200 */
[----:B------:R-:W-:Y:S01]  /*17c0*/  MOV R0, 0x17f0 ;  /* 0x000017f000007802 */ /* 0x000fe20000000f00 */
[----:B------:R-:W-:-:S06]  /*17d0*/  UMOV UR5, 0x40000000 ;  /* 0x4000000000057882 */ /* 0x000fcc0000000000 */
[----:B------:R-:W-:Y:S05]  /*17e0*/  CALL.REL.NOINC `($_Z9extendPicPdS_ddd$__internal_accurate_pow) ;  /* 0x0000001400307944 */ /* 0x000fea0003c00000 */
[----:B------:R-:W-:Y:S05]  /*17f0*/  BSYNC.RECONVERGENT B0 ;  /* 0x0000000000007941 */ /* 0x000fea0003800200 */
.L_x_82:
        /* <DEDUP_REMOVED lines=13> */
.L_x_84:
[----:B------:R-:W-:Y:S05]  /*18d0*/  BSYNC.RECONVERGENT B0 ;  /* 0x0000000000007941 */ /* 0x000fea0003800200 */
.L_x_83:
        /* <DEDUP_REMOVED lines=13> */
.L_x_85:
        /* <DEDUP_REMOVED lines=20> */
.L_x_87:
[----:B------:R-:W-:Y:S05]  /*1af0*/  BSYNC.RECONVERGENT B0 ;  /* 0x0000000000007941 */ /* 0x000fea0003800200 */
.L_x_86:
[----:B------:R-:W-:Y:S01]  /*1b00*/  BSSY.RECONVERGENT B0, `(.L_x_88) ;  /* 0x0000004000007945 */ /* 0x000fe20003800200 */
[----:B------:R-:W-:Y:S01]  /*1b10*/  MOV R0, 0x1b40 ;  /* 0x00001b4000007802 */ /* 0x000fe20000000f00 */
[----:B------:R-:W-:-:S06]  /*1b20*/  UMOV UR5, 0x40000000 ;  /* 0x4000000000057882 */ /* 0x000fcc0000000000 */
[----:B------:R-:W-:Y:S05]  /*1b30*/  CALL.REL.NOINC `($_Z9extendPicPdS_ddd$__internal_accurate_pow) ;  /* 0x00000010005c7944 */ /* 0x000fea0003c00000 */
[----:B------:R-:W-:Y:S05]  /*1b40*/  BSYNC.RECONVERGENT B0 ;  /* 0x0000000000007941 */ /* 0x000fea0003800200 */
.L_x_88:
        /* <DEDUP_REMOVED lines=13> */
.L_x_90:
[----:B------:R-:W-:Y:S05]  /*1c20*/  BSYNC.RECONVERGENT B0 ;  /* 0x0000000000007941 */ /* 0x000fea0003800200 */
.L_x_89:
        /* <DEDUP_REMOVED lines=13> */
.L_x_91:
        /* <DEDUP_REMOVED lines=20> */
.L_x_93:
[----:B------:R-:W-:Y:S05]  /*1e40*/  BSYNC.RECONVERGENT B0 ;  /* 0x0000000000007941 */ /* 0x000fea0003800200 */
.L_x_92:
[----:B------:R-:W-:Y:S01]  /*1e50*/  BSSY.RECONVERGENT B0, `(.L_x_94) ;  /* 0x0000004000007945 */ /* 0x000fe20003800200 */
[----:B------:R-:W-:Y:S01]  /*1e60*/  MOV R0, 0x1e90 ;  /* 0x00001e9000007802 */ /* 0x000fe20000000f00 */
[----:B------:R-:W-:-:S06]  /*1e70*/  UMOV UR5, 0x40000000 ;  /* 0x4000000000057882 */ /* 0x000fcc0000000000 */
[----:B------:R-:W-:Y:S05]  /*1e80*/  CALL.REL.NOINC `($_Z9extendPicPdS_ddd$__internal_accurate_pow) ;  /* 0x0000000c00887944 */ /* 0x000fea0003c00000 */
[----:B------:R-:W-:Y:S05]  /*1e90*/  BSYNC.RECONVERGENT B0 ;  /* 0x0000000000007941 */ /* 0x000fea0003800200 */
.L_x_94:
[----:B------:R-:W-:Y:S01]  /*1ea0*/  DADD R8, |R12|, 2 ;  /* 0x400000000c087429 */ /* 0x000fe20000000200 */
[----:B------:R-:W-:Y:S01]  /*1eb0*/  BSSY.RECONVERGENT B0, `(.L_x_95) ;  /* 0x000000f000007945 */ /* 0x000fe20003800200 */
[----:B------:R-:W-:Y:S01]  /*1ec0*/  DADD R32, R2, -1 ;  /* 0xbff0000002207429 */ /* 0x000fe20000000000 */
[----:B------:R-:W-:Y:S02]  /*1ed0*/  IMAD.MOV.U32 R38, RZ, RZ, R6 ;  /* 0x000000ffff267224 */ /* 0x000fe400078e0006 */
[----:B------:R-:W-:Y:S01]  /*1ee0*/  IMAD.MOV.U32 R39, RZ, RZ, R7 ;  /* 0x000000ffff277224 */ /* 0x000fe200078e0007 */
[----:B------:R-:W-:-:S04]  /*1ef0*/  @!P2 CS2R R38, SRZ ;  /* 0x000000000026a805 */ /* 0x000fc8000001ff00 */
[----:B------:R-:W-:-:S04]  /*1f00*/  LOP3.LUT R8, R9, 0x7ff00000, RZ, 0xc0, !PT ;  /* 0x7ff0000009087812 */ /* 0x000fc800078ec0ff */
[----:B------:R-:W-:Y:S01]  /*1f10*/  ISETP.NE.AND P0, PT, R8, 0x7ff00000, PT ;  /* 0x7ff000000800780c */ /* 0x000fe20003f05270 */
[----:B------:R-:W-:-:S12]  /*1f20*/  DADD R8, RZ, R4 ;  /* 0x00000000ff087229 */ /* 0x000fd80000000004 */
[----:B------:R-:W-:Y:S05]  /*1f30*/  @P0 BRA `(.L_x_96) ;  /* 0x0000000000180947 */ /* 0x000fea0003800000 */
[----:B------:R-:W-:-:S14]  /*1f40*/  DSETP.NAN.AND P0, PT, R12, R12, PT ;  /* 0x0000000c0c00722a */ /* 0x000fdc0003f08000 */
[----:B------:R-:W-:Y:S01]  /*1f50*/  @P0 DADD R38, |R12|, 2 ;  /* 0x400000000c260429 */ /* 0x000fe20000000200 */
[----:B------:R-:W-:Y:S10]  /*1f60*/  @P0 BRA `(.L_x_96) ;  /* 0x00000000000c0947 */ /* 0x000ff40003800000 */
[----:B------:R-:W-:-:S14]  /*1f70*/  DSETP.NEU.AND P0, PT, |R12|, +INF , PT ;  /* 0x7ff000000c00742a */ /* 0x000fdc0003f0d200 */
[----:B------:R-:W-:Y:S02]  /*1f80*/  @!P0 IMAD.MOV.U32 R38, RZ, RZ, 0x0 ;  /* 0x00000000ff268424 */ /* 0x000fe400078e00ff */
[----:B------:R-:W-:-:S07]  /*1f90*/  @!P0 IMAD.MOV.U32 R39, RZ, RZ, 0x7ff00000 ;  /* 0x7ff00000ff278424 */ /* 0x000fce00078e00ff */
.L_x_96:
[----:B------:R-:W-:Y:S05]  /*1fa0*/  BSYNC.RECONVERGENT B0 ;  /* 0x0000000000007941 */ /* 0x000fea0003800200 */
.L_x_95:
[----:B------:R-:W0:Y:S01]  /*1fb0*/  LDCU.64 UR6, c[0x0][0x390] ;  /* 0x00007200ff0677ac */ /* 0x000e220008000a00 */
[----:B------:R-:W-:Y:S01]  /*1fc0*/  DADD R36, R8, -1 ;  /* 0xbff0000008247429 */ /* 0x000fe20000000000 */
[----:B------:R-:W1:Y:S01]  /*1fd0*/  LDC.64 R30, c[0x0][0x380] ;  /* 0x0000e000ff1e7b82 */ /* 0x000e620000000a00 */
[----:B------:R-:W-:Y:S01]  /*1fe0*/  F2I.F64.TRUNC R6, R32 ;  /* 0x0000002000067311 */ /* 0x000fe2000030d100 */
[----:B------:R-:W-:Y:S01]  /*1ff0*/  DADD R42, RZ, R2 ;  /* 0x00000000ff2a7229 */ /* 0x000fe20000000002 */
[----:B------:R-:W2:Y:S01]  /*2000*/  LDCU.64 UR4, c[0x0][0x358] ;  /* 0x00006b00ff0477ac */ /* 0x000ea20008000a00 */
[----:B------:R-:W-:-:S05]  /*2010*/  DADD R44, R2, 1 ;  /* 0x3ff00000022c7429 */ /* 0x000fca0000000000 */
[----:B------:R-:W-:Y:S08]  /*2020*/  F2I.F64.TRUNC R36, R36 ;  /* 0x0000002400247311 */ /* 0x000ff0000030d100 */
[----:B0-----:R-:W0:Y:S08]  /*2030*/  F2I.F64.TRUNC R9, UR6 ;  /* 0x0000000600097d11 */ /* 0x001e30000830d100 */
[----:B------:R-:W3:Y:S01]  /*2040*/  F2I.F64.TRUNC R7, R42 ;  /* 0x0000002a00077311 */ /* 0x000ee2000030d100 */
[----:B0-----:R-:W-:-:S07]  /*2050*/  IMAD R41, R9, R36, R6 ;  /* 0x0000002409297224 */ /* 0x001fce00078e0206 */
[----:B------:R-:W0:Y:S01]  /*2060*/  F2I.F64.TRUNC R0, R44 ;  /* 0x0000002c00007311 */ /* 0x000e22000030d100 */
[----:B-1----:R-:W-:Y:S01]  /*2070*/  IMAD.WIDE R32, R41, 0x8, R30 ;  /* 0x0000000829207825 */ /* 0x002fe200078e021e */
[----:B------:R-:W-:-:S03]  /*2080*/  DADD R40, R2, 2 ;  /* 0x4000000002287429 */ /* 0x000fc60000000000 */
[----:B---3--:R-:W-:Y:S02]  /*2090*/  IMAD R47, R9, R36, R7 ;  /* 0x00000024092f7224 */ /* 0x008fe400078e0207 */
[----:B--2---:R-:W2:Y:S01]  /*20a0*/  LDG.E.64 R32, desc[UR4][R32.64] ;  /* 0x0000000420207981 */ /* 0x004ea2000c1e1b00 */
[----:B------:R-:W1:Y:S01]  /*20b0*/  F2I.F64.TRUNC R8, R40 ;  /* 0x0000002800087311 */ /* 0x000e62000030d100 */
[----:B------:R-:W-:Y:S01]  /*20c0*/  IMAD.WIDE R2, R47, 0x8, R30 ;  /* 0x000000082f027825 */ /* 0x000fe200078e021e */
[----:B------:R-:W-:-:S05]  /*20d0*/  DMUL R38, RZ, R38 ;  /* 0x00000026ff267228 */ /* 0x000fca0000000000 */
[----:B------:R-:W3:Y:S01]  /*20e0*/  LDG.E.64 R2, desc[UR4][R2.64] ;  /* 0x0000000402027981 */ /* 0x000ee2000c1e1b00 */
[----:B------:R-:W-:Y:S01]  /*20f0*/  DADD R42, R4, 1 ;  /* 0x3ff00000042a7429 */ /* 0x000fe20000000000 */
[----:B0-----:R-:W-:Y:S01]  /*2100*/  IMAD R37, R9, R36, R0 ;  /* 0x0000002409257224 */ /* 0x001fe200078e0200 */
[----:B------:R-:W-:-:S03]  /*2110*/  DFMA R38, RZ, R34, -R38 ;  /* 0x00000022ff26722b */ /* 0x000fc60000000826 */
[----:B------:R-:W-:-:S04]  /*2120*/  IMAD.WIDE R34, R37, 0x8, R30 ;  /* 0x0000000825227825 */ /* 0x000fc800078e021e */
[----:B-1----:R-:W-:Y:S01]  /*2130*/  IMAD R37, R9, R36, R8 ;  /* 0x0000002409257224 */ /* 0x002fe200078e0208 */
[----:B------:R-:W-:Y:S01]  /*2140*/  DADD R42, R42, -1 ;  /* 0xbff000002a2a7429 */ /* 0x000fe20000000000 */
[----:B------:R-:W4:Y:S02]  /*2150*/  LDG.E.64 R34, desc[UR4][R34.64] ;  /* 0x0000000422227981 */ /* 0x000f24000c1e1b00 */
[----:B------:R-:W-:-:S06]  /*2160*/  IMAD.WIDE R36, R37, 0x8, R30 ;  /* 0x0000000825247825 */ /* 0x000fcc00078e021e */
[----:B------:R-:W5:Y:S01]  /*2170*/  LDG.E.64 R36, desc[UR4][R36.64] ;  /* 0x0000000424247981 */ /* 0x000f62000c1e1b00 */
[----:B------:R-:W0:Y:S02]  /*2180*/  F2I.F64.TRUNC R42, R42 ;  /* 0x0000002a002a7311 */ /* 0x000e24000030d100 */
[----:B0-----:R-:W-:-:S04]  /*2190*/  IMAD R41, R9, R42, R6 ;  /* 0x0000002a09297224 */ /* 0x001fc800078e0206 */
[----:B------:R-:W-:-:S06]  /*21a0*/  IMAD.WIDE R40, R41, 0x8, R30 ;  /* 0x0000000829287825 */ /* 0x000fcc00078e021e */
[----:B------:R-:W5:Y:S01]  /*21b0*/  LDG.E.64 R40, desc[UR4][R40.64] ;  /* 0x0000000428287981 */ /* 0x000f62000c1e1b00 */
[----:B------:R-:W-:-:S06]  /*21c0*/  DSETP.NEU.AND P0, PT, |R12|, 1, PT ;  /* 0x3ff000000c00742a */ /* 0x000fcc0003f0d200 */
[----:B------:R-:W-:Y:S02]  /*21d0*/  FSEL R38, R38, RZ, P0 ;  /* 0x000000ff26267208 */ /* 0x000fe40000000000 */
[----:B------:R-:W-:-:S06]  /*21e0*/  FSEL R39, R39, RZ, P0 ;  /* 0x000000ff27277208 */ /* 0x000fcc0000000000 */
[----:B------:R-:W-:Y:S01]  /*21f0*/  DFMA R38, RZ, |R12|, R38 ;  /* 0x4000000cff26722b */ /* 0x000fe20000000026 */
[----:B------:R-:W-:-:S04]  /*2200*/  IMAD R13, R9, R42, R7 ;  /* 0x0000002a090d7224 */ /* 0x000fc800078e0207 */
[----:B------:R-:W-:-:S06]  /*2210*/  IMAD.WIDE R12, R13, 0x8, R30 ;  /* 0x000000080d0c7825 */ /* 0x000fcc00078e021e */
[----:B------:R-:W5:Y:S01]  /*2220*/  LDG.E.64 R12, desc[UR4][R12.64] ;  /* 0x000000040c0c7981 */ /* 0x000f62000c1e1b00 */
[----:B------:R-:W-:-:S04]  /*2230*/  IMAD R45, R9, R42, R8 ;  /* 0x0000002a092d7224 */ /* 0x000fc800078e0208 */
[----:B------:R-:W-:Y:S01]  /*2240*/  IMAD.WIDE R44, R45, 0x8, R30 ;  /* 0x000000082d2c7825 */ /* 0x000fe200078e021e */
[C---:B--2---:R-:W-:Y:S02]  /*2250*/  DMUL R32, R24.reuse, R32 ;  /* 0x0000002018207228 */ /* 0x044fe40000000000 */
[----:B---3--:R-:W-:-:S06]  /*2260*/  DMUL R2, R24, R2 ;  /* 0x0000000218027228 */ /* 0x008fcc0000000000 */
[----:B------:R-:W-:-:S08]  /*2270*/  DFMA R32, R10, R32, RZ ;  /* 0x000000200a20722b */ /* 0x000fd000000000ff */
[----:B------:R-:W-:Y:S02]  /*2280*/  DFMA R2, R18, R2, R32 ;  /* 0x000000021202722b */ /* 0x000fe40000000020 */
[----:B------:R-:W-:-:S08]  /*2290*/  DADD R32, R4, 2 ;  /* 0x4000000004207429 */ /* 0x000fd00000000000 */
[----:B------:R-:W-:Y:S02]  /*22a0*/  DADD R32, R32, -1 ;  /* 0xbff0000020207429 */ /* 0x000fe40000000000 */
[C---:B----4-:R-:W-:Y:S02]  /*22b0*/  DMUL R34, R24.reuse, R34 ;  /* 0x0000002218227228 */ /* 0x050fe40000000000 */
[----:B-----5:R-:W-:Y:S01]  /*22c0*/  DMUL R36, R24, R36 ;  /* 0x0000002418247228 */ /* 0x020fe20000000000 */
[----:B------:R-:W-:Y:S01]  /*22d0*/  IMAD R25, R9, R42, R0 ;  /* 0x0000002a09197224 */ /* 0x000fe200078e0200 */
[----:B------:R-:W-:-:S04]  /*22e0*/  DADD R4, R4, 3 ;  /* 0x4008000004047429 */ /* 0x000fc80000000000 */
[----:B------:R-:W0:Y:S01]  /*22f0*/  F2I.F64.TRUNC R32, R32 ;  /* 0x0000002000207311 */ /* 0x000e22000030d100 */
[----:B------:R-:W-:-:S03]  /*2300*/  IMAD.WIDE R24, R25, 0x8, R30 ;  /* 0x0000000819187825 */ /* 0x000fc600078e021e */
[----:B------:R-:W-:-:S03]  /*2310*/  DADD R42, R4, -1 ;  /* 0xbff00000042a7429 */ /* 0x000fc60000000000 */
[----:B------:R-:W2:Y:S01]  /*2320*/  LDG.E.64 R24, desc[UR4][R24.64] ;  /* 0x0000000418187981 */ /* 0x000ea2000c1e1b00 */
[----:B------:R-:W-:-:S03]  /*2330*/  DFMA R2, R16, R34, R2 ;  /* 0x000000221002722b */ /* 0x000fc60000000002 */
[----:B------:R1:W3:Y:S01]  /*2340*/  LDG.E.64 R4, desc[UR4][R44.64] ;  /* 0x000000042c047981 */ /* 0x0002e2000c1e1b00 */
[----:B0-----:R-:W-:Y:S02]  /*2350*/  IMAD R35, R9, R32, R6 ;  /* 0x0000002009237224 */ /* 0x001fe400078e0206 */
[----:B------:R-:W0:Y:S02]  /*2360*/  F2I.F64.TRUNC R42, R42 ;  /* 0x0000002a002a7311 */ /* 0x000e24000030d100 */
[----:B------:R-:W-:Y:S01]  /*2370*/  IMAD.WIDE R34, R35, 0x8, R30 ;  /* 0x0000000823227825 */ /* 0x000fe200078e021e */
[----:B------:R-:W-:-:S03]  /*2380*/  DFMA R2, R38, R36, R2 ;  /* 0x000000242602722b */ /* 0x000fc60000000002 */
[----:B------:R-:W-:Y:S01]  /*2390*/  IMAD R37, R9, R32, R7 ;  /* 0x0000002009257224 */ /* 0x000fe200078e0207 */
[----:B------:R-:W-:Y:S01]  /*23a0*/  DMUL R40, R22, R40 ;  /* 0x0000002816287228 */ /* 0x000fe20000000000 */
[----:B------:R-:W4:Y:S02]  /*23b0*/  LDG.E.64 R34, desc[UR4][R34.64] ;  /* 0x0000000422227981 */ /* 0x000f24000c1e1b00 */
[----:B------:R-:W-:-:S04]  /*23c0*/  IMAD.WIDE R36, R37, 0x8, R30 ;  /* 0x0000000825247825 */ /* 0x000fc800078e021e */
[C---:B------:R-:W-:Y:S01]  /*23d0*/  IMAD R47, R9.reuse, R32, R0 ;  /* 0x00000020092f7224 */ /* 0x040fe200078e0200 */
[----:B------:R-:W-:Y:S01]  /*23e0*/  DFMA R2, R10, R40, R2 ;  /* 0x000000280a02722b */ /* 0x000fe20000000002 */
[----:B------:R-:W5:Y:S01]  /*23f0*/  LDG.E.64 R36, desc[UR4][R36.64] ;  /* 0x0000000424247981 */ /* 0x000f62000c1e1b00 */
[CC--:B0-----:R-:W-:Y:S02]  /*2400*/  IMAD R41, R9.reuse, R42.reuse, R6 ;  /* 0x0000002a09297224 */ /* 0x0c1fe400078e0206 */
[----:B------:R-:W-:Y:S02]  /*2410*/  IMAD R33, R9, R42, R7 ;  /* 0x0000002a09217224 */ /* 0x000fe400078e0207 */
[----:B------:R-:W-:-:S04]  /*2420*/  IMAD.WIDE R6, R47, 0x8, R30 ;  /* 0x000000082f067825 */ /* 0x000fc800078e021e */
[C---:B------:R-:W-:Y:S02]  /*2430*/  IMAD R47, R9.reuse, R32, R8 ;  /* 0x00000020092f7224 */ /* 0x040fe400078e0208 */
[----:B------:R-:W5:Y:S01]  /*2440*/  LDG.E.64 R6, desc[UR4][R6.64] ;  /* 0x0000000406067981 */ /* 0x000f62000c1e1b00 */
[CC--:B------:R-:W-:Y:S02]  /*2450*/  IMAD R43, R9.reuse, R42.reuse, R0 ;  /* 0x0000002a092b7224 */ /* 0x0c0fe400078e0200 */
[----:B-1----:R-:W-:Y:S02]  /*2460*/  IMAD R45, R9, R42, R8 ;  /* 0x0000002a092d7224 */ /* 0x002fe400078e0208 */
[----:B------:R-:W-:-:S04]  /*2470*/  IMAD.WIDE R8, R47, 0x8, R30 ;  /* 0x000000082f087825 */ /* 0x000fc800078e021e */
[--C-:B------:R-:W-:Y:S02]  /*2480*/  IMAD.WIDE R40, R41, 0x8, R30.reuse ;  /* 0x0000000829287825 */ /* 0x100fe400078e021e */
[----:B------:R-:W5:Y:S01]  /*2490*/  LDG.E.64 R8, desc[UR4][R8.64] ;  /* 0x0000000408087981 */ /* 0x000f62000c1e1b00 */
[----:B------:R-:W-:Y:S01]  /*24a0*/  DMUL R12, R22, R12 ;  /* 0x0000000c160c7228 */ /* 0x000fe20000000000 */
[--C-:B------:R-:W-:Y:S02]  /*24b0*/  IMAD.WIDE R32, R33, 0x8, R30.reuse ;  /* 0x0000000821207825 */ /* 0x100fe400078e021e */
[----:B------:R-:W5:Y:S04]  /*24c0*/  LDG.E.64 R40, desc[UR4][R40.64] ;  /* 0x0000000428287981 */ /* 0x000f68000c1e1b00 */
[----:B------:R-:W5:Y:S01]  /*24d0*/  LDG.E.64 R32, desc[UR4][R32.64] ;  /* 0x0000000420207981 */ /* 0x000f62000c1e1b00 */
[----:B------:R-:W-:Y:S01]  /*24e0*/  DFMA R2, R18, R12, R2 ;  /* 0x0000000c1202722b */ /* 0x000fe20000000002 */
[----:B------:R-:W-:-:S04]  /*24f0*/  IMAD.WIDE R12, R43, 0x8, R30 ;  /* 0x000000082b0c7825 */ /* 0x000fc800078e021e */
[----:B------:R-:W-:Y:S02]  /*2500*/  IMAD.WIDE R30, R45, 0x8, R30 ;  /* 0x000000082d1e7825 */ /* 0x000fe400078e021e */
[----:B------:R-:W5:Y:S04]  /*2510*/  LDG.E.64 R12, desc[UR4][R12.64] ;  /* 0x000000040c0c7981 */ /* 0x000f68000c1e1b00 */
[----:B------:R-:W5:Y:S01]  /*2520*/  LDG.E.64 R30, desc[UR4][R30.64] ;  /* 0x000000041e1e7981 */ /* 0x000f62000c1e1b00 */
[C---:B--2---:R-:W-:Y:S02]  /*2530*/  DMUL R24, R22.reuse, R24 ;  /* 0x0000001816187228 */ /* 0x044fe40000000000 */
[----:B---3--:R-:W-:-:S06]  /*2540*/  DMUL R4, R22, R4 ;  /* 0x0000000416047228 */ /* 0x008fcc0000000000 */
[----:B------:R-:W-:-:S08]  /*2550*/  DFMA R2, R16, R24, R2 ;  /* 0x000000181002722b */ /* 0x000fd00000000002 */
[----:B------:R-:W-:Y:S02]  /*2560*/  DFMA R2, R38, R4, R2 ;  /* 0x000000042602722b */ /* 0x000fe40000000002 */
[----:B----4-:R-:W-:Y:S01]  /*2570*/  DMUL R34, R20, R34 ;  /* 0x0000002214227228 */ /* 0x010fe20000000000 */
[----:B------:R-:W0:Y:S07]  /*2580*/  LDC.64 R4, c[0x0][0x3a0] ;  /* 0x0000e800ff047b82 */ /* 0x000e2e0000000a00 */
[----:B------:R-:W-:-:S02]  /*2590*/  DFMA R2, R10, R34, R2 ;  /* 0x000000220a02722b */ /* 0x000fc40000000002 */
[----:B-----5:R-:W-:-:S08]  /*25a0*/  DMUL R36, R20, R36 ;  /* 0x0000002414247228 */ /* 0x020fd00000000000 */
[----:B------:R-:W-:Y:S02]  /*25b0*/  DFMA R2, R18, R36, R2 ;  /* 0x000000241202722b */ /* 0x000fe40000000002 */
[----:B------:R-:W-:-:S08]  /*25c0*/  DMUL R6, R20, R6 ;  /* 0x0000000614067228 */ /* 0x000fd00000000000 */
[----:B------:R-:W-:Y:S02]  /*25d0*/  DFMA R2, R16, R6, R2 ;  /* 0x000000061002722b */ /* 0x000fe40000000002 */
[----:B------:R-:W-:Y:S01]  /*25e0*/  DMUL R8, R20, R8 ;  /* 0x0000000814087228 */ /* 0x000fe20000000000 */
[----:B------:R-:W1:Y:S01]  /*25f0*/  LDC.64 R6, c[0x0][0x388] ;  /* 0x0000e200ff067b82 */ /* 0x000e620000000a00 */
[----:B0-----:R-:W-:Y:S02]  /*2600*/  DMUL R4, R4, UR6 ;  /* 0x0000000604047c28 */ /* 0x001fe40008000000 */
[----:B------:R-:W-:-:S04]  /*2610*/  DMUL R40, R14, R40 ;  /* 0x000000280e287228 */ /* 0x000fc80000000000 */
[----:B------:R-:W-:Y:S02]  /*2620*/  DFMA R2, R38, R8, R2 ;  /* 0x000000082602722b */ /* 0x000fe40000000002 */
[----:B------:R-:W-:Y:S02]  /*2630*/  DMUL R32, R14, R32 ;  /* 0x000000200e207228 */ /* 0x000fe40000000000 */
[----:B------:R-:W-:-:S04]  /*2640*/  DFMA R4, R28, R4, R26 ;  /* 0x000000041c04722b */ /* 0x000fc8000000001a */
[----:B------:R-:W-:Y:S02]  /*2650*/  DFMA R2, R10, R40, R2 ;  /* 0x000000280a02722b */ /* 0x000fe40000000002 */
[----:B------:R-:W-:-:S06]  /*2660*/  DMUL R12, R14, R12 ;  /* 0x0000000c0e0c7228 */ /* 0x000fcc0000000000 */
[----:B------:R-:W-:Y:S01]  /*2670*/  DFMA R2, R18, R32, R2 ;  /* 0x000000201202722b */ /* 0x000fe20000000002 */
[----:B------:R-:W1:Y:S01]  /*2680*/  F2I.F64.TRUNC R5, R4 ;  /* 0x0000000400057311 */ /* 0x000e62000030d100 */
[----:B------:R-:W-:-:S06]  /*2690*/  DMUL R30, R14, R30 ;  /* 0x0000001e0e1e7228 */ /* 0x000fcc0000000000 */
[----:B------:R-:W-:-:S08]  /*26a0*/  DFMA R2, R16, R12, R2 ;  /* 0x0000000c1002722b */ /* 0x000fd00000000002 */
[----:B------:R-:W-:Y:S01]  /*26b0*/  DFMA R2, R38, R30, R2 ;  /* 0x0000001e2602722b */ /* 0x000fe20000000002 */
[----:B-1----:R-:W-:-:S06]  /*26c0*/  IMAD.WIDE R6, R5, 0x8, R6 ;  /* 0x0000000805067825 */ /* 0x002fcc00078e0206 */
[----:B------:R-:W-:Y:S01]  /*26d0*/  STG.E.64 desc[UR4][R6.64], R2 ;  /* 0x0000000206007986 */ /* 0x000fe2000c101b04 */
[----:B------:R-:W-:Y:S05]  /*26e0*/  EXIT ;  /* 0x000000000000794d */ /* 0x000fea0003800000 */
        .weak           $__internal_1_$__cuda_sm20_div_rn_f64_full
        .type           $__internal_1_$__cuda_sm20_div_rn_f64_full,@function
        .size           $__internal_1_$__cuda_sm20_div_rn_f64_full,($_Z9extendPicPdS_ddd$__internal_accurate_pow - $__internal_1_$__cuda_sm20_div_rn_f64_full)
$__internal_1_$__cuda_sm20_div_rn_f64_full:
[C---:B------:R-:W-:Y:S01]  /*26f0*/  FSETP.GEU.AND P0, PT, |R7|.reuse, 1.469367938527859385e-39, PT ;  /* 0x001000000700780b */ /* 0x040fe20003f0e200 */
[----:B------:R-:W-:Y:S01]  /*2700*/  IMAD.U32 R6, RZ, RZ, UR4 ;  /* 0x00000004ff067e24 */ /* 0x000fe2000f8e00ff */
[----:B------:R-:W-:Y:S01]  /*2710*/  LOP3.LUT R3, R7, 0x800fffff, RZ, 0xc0, !PT ;  /* 0x800fffff07037812 */ /* 0x000fe200078ec0ff */
[----:B------:R-:W-:Y:S01]  /*2720*/  IMAD.U32 R2, RZ, RZ, UR4 ;  /* 0x00000004ff027e24 */ /* 0x000fe2000f8e00ff */
[----:B------:R-:W-:Y:S01]  /*2730*/  FSETP.GEU.AND P2, PT, |R9|, 1.469367938527859385e-39, PT ;  /* 0x001000000900780b */ /* 0x000fe20003f4e200 */
[----:B------:R-:W-:Y:S01]  /*2740*/  IMAD.MOV.U32 R10, RZ, RZ, 0x1 ;  /* 0x00000001ff0a7424 */ /* 0x000fe200078e00ff */
[----:B------:R-:W-:Y:S01]  /*2750*/  LOP3.LUT R3, R3, 0x3ff00000, RZ, 0xfc, !PT ;  /* 0x3ff0000003037812 */ /* 0x000fe200078efcff */
[----:B------:R-:W-:Y:S01]  /*2760*/  BSSY.RECONVERGENT B1, `(.L_x_97) ;  /* 0x0000051000017945 */ /* 0x000fe20003800200 */
[----:B------:R-:W-:Y:S02]  /*2770*/  LOP3.LUT R12, R9, 0x7ff00000, RZ, 0xc0, !PT ;  /* 0x7ff00000090c7812 */ /* 0x000fe400078ec0ff */
[----:B------:R-:W-:-:S03]  /*2780*/  LOP3.LUT R21, R7, 0x7ff00000, RZ, 0xc0, !PT ;  /* 0x7ff0000007157812 */ /* 0x000fc600078ec0ff */
[----:B------:R-:W-:Y:S01]  /*2790*/  @!P0 DMUL R2, R6, 8.98846567431157953865e+307 ;  /* 0x7fe0000006028828 */ /* 0x000fe20000000000 */
[C---:B------:R-:W-:Y:S01]  /*27a0*/  ISETP.GE.U32.AND P1, PT, R12.reuse, R21, PT ;  /* 0x000000150c00720c */ /* 0x040fe20003f26070 */
[----:B------:R-:W-:Y:S02]  /*27b0*/  IMAD.MOV.U32 R20, RZ, RZ, R12 ;  /* 0x000000ffff147224 */ /* 0x000fe400078e000c */
[----:B------:R-:W-:Y:S02]  /*27c0*/  @!P2 LOP3.LUT R13, R7, 0x7ff00000, RZ, 0xc0, !PT ;  /* 0x7ff00000070da812 */ /* 0x000fe400078ec0ff */
[----:B------:R-:W0:Y:S02]  /*27d0*/  MUFU.RCP64H R11, R3 ;  /* 0x00000003000b7308 */ /* 0x000e240000001800 */
[----:B------:R-:W-:Y:S01]  /*27e0*/  @!P2 ISETP.GE.U32.AND P3, PT, R12, R13, PT ;  /* 0x0000000d0c00a20c */ /* 0x000fe20003f66070 */
[----:B------:R-:W-:Y:S01]  /*27f0*/  IMAD.MOV.U32 R13, RZ, RZ, 0x1ca00000 ;  /* 0x1ca00000ff0d7424 */ /* 0x000fe200078e00ff */
[----:B------:R-:W-:-:S05]  /*2800*/  @!P0 LOP3.LUT R21, R3, 0x7ff00000, RZ, 0xc0, !PT ;  /* 0x7ff0000003158812 */ /* 0x000fca00078ec0ff */
[----:B------:R-:W-:Y:S01]  /*2810*/  VIADD R23, R21, 0xffffffff ;  /* 0xffffffff15177836 */ /* 0x000fe20000000000 */
[----:B0-----:R-:W-:-:S08]  /*2820*/  DFMA R14, R10, -R2, 1 ;  /* 0x3ff000000a0e742b */ /* 0x001fd00000000802 */
[----:B------:R-:W-:-:S08]  /*2830*/  DFMA R14, R14, R14, R14 ;  /* 0x0000000e0e0e722b */ /* 0x000fd0000000000e */
[----:B------:R-:W-:Y:S01]  /*2840*/  DFMA R16, R10, R14, R10 ;  /* 0x0000000e0a10722b */ /* 0x000fe2000000000a */
[C---:B------:R-:W-:Y:S01]  /*2850*/  @!P2 SEL R15, R13.reuse, 0x63400000, !P3 ;  /* 0x634000000d0fa807 */ /* 0x040fe20005800000 */
[----:B------:R-:W-:Y:S01]  /*2860*/  IMAD.MOV.U32 R10, RZ, RZ, R8 ;  /* 0x000000ffff0a7224 */ /* 0x000fe200078e0008 */
[----:B------:R-:W-:Y:S01]  /*2870*/  SEL R11, R13, 0x63400000, !P1 ;  /* 0x634000000d0b7807 */ /* 0x000fe20004800000 */
[----:B------:R-:W-:Y:S01]  /*2880*/  @!P2 IMAD.MOV.U32 R14, RZ, RZ, RZ ;  /* 0x000000ffff0ea224 */ /* 0x000fe200078e00ff */
[--C-:B------:R-:W-:Y:S02]  /*2890*/  @!P2 LOP3.LUT R15, R15, 0x80000000, R9.reuse, 0xf8, !PT ;  /* 0x800000000f0fa812 */ /* 0x100fe400078ef809 */
[----:B------:R-:W-:Y:S01]  /*28a0*/  LOP3.LUT R11, R11, 0x800fffff, R9, 0xf8, !PT ;  /* 0x800fffff0b0b7812 */ /* 0x000fe200078ef809 */
[----:B------:R-:W-:Y:S01]  /*28b0*/  DFMA R18, R16, -R2, 1 ;  /* 0x3ff000001012742b */ /* 0x000fe20000000802 */
[----:B------:R-:W-:-:S06]  /*28c0*/  @!P2 LOP3.LUT R15, R15, 0x100000, RZ, 0xfc, !PT ;  /* 0x001000000f0fa812 */ /* 0x000fcc00078efcff */
[----:B------:R-:W-:Y:S02]  /*28d0*/  @!P2 DFMA R10, R10, 2, -R14 ;  /* 0x400000000a0aa82b */ /* 0x000fe4000000080e */
[----:B------:R-:W-:-:S08]  /*28e0*/  DFMA R18, R16, R18, R16 ;  /* 0x000000121012722b */ /* 0x000fd00000000010 */
[----:B------:R-:W-:Y:S01]  /*28f0*/  @!P2 LOP3.LUT R20, R11, 0x7ff00000, RZ, 0xc0, !PT ;  /* 0x7ff000000b14a812 */ /* 0x000fe200078ec0ff */
[----:B------:R-:W-:-:S04]  /*2900*/  DMUL R14, R18, R10 ;  /* 0x0000000a120e7228 */ /* 0x000fc80000000000 */
[----:B------:R-:W-:-:S04]  /*2910*/  VIADD R22, R20, 0xffffffff ;  /* 0xffffffff14167836 */ /* 0x000fc80000000000 */
[----:B------:R-:W-:Y:S01]  /*2920*/  DFMA R16, R14, -R2, R10 ;  /* 0x800000020e10722b */ /* 0x000fe2000000000a */
[----:B------:R-:W-:-:S04]  /*2930*/  ISETP.GT.U32.AND P0, PT, R22, 0x7feffffe, PT ;  /* 0x7feffffe1600780c */ /* 0x000fc80003f04070 */
[----:B------:R-:W-:-:S03]  /*2940*/  ISETP.GT.U32.OR P0, PT, R23, 0x7feffffe, P0 ;  /* 0x7feffffe1700780c */ /* 0x000fc60000704470 */
[----:B------:R-:W-:-:S10]  /*2950*/  DFMA R14, R18, R16, R14 ;  /* 0x00000010120e722b */ /* 0x000fd4000000000e */
[----:B------:R-:W-:Y:S05]  /*2960*/  @P0 BRA `(.L_x_98) ;  /* 0x00000000006c0947 */ /* 0x000fea0003800000 */
[----:B------:R-:W-:-:S04]  /*2970*/  LOP3.LUT R9, R7, 0x7ff00000, RZ, 0xc0, !PT ;  /* 0x7ff0000007097812 */ /* 0x000fc800078ec0ff */
[CC--:B------:R-:W-:Y:S02]  /*2980*/  VIADDMNMX R8, R12.reuse, -R9.reuse, 0xb9600000, !PT ;  /* 0xb96000000c087446 */ /* 0x0c0fe40007800909 */
[----:B------:R-:W-:Y:S02]  /*2990*/  ISETP.GE.U32.AND P0, PT, R12, R9, PT ;  /* 0x000000090c00720c */ /* 0x000fe40003f06070 */
[----:B------:R-:W-:Y:S02]  /*29a0*/  VIMNMX R8, PT, PT, R8, 0x46a00000, PT ;  /* 0x46a0000008087848 */ /* 0x000fe40003fe0100 */
[----:B------:R-:W-:-:S05]  /*29b0*/  SEL R13, R13, 0x63400000, !P0 ;  /* 0x634000000d0d7807 */ /* 0x000fca0004000000 */
[----:B------:R-:W-:Y:S02]  /*29c0*/  IMAD.IADD R16, R8, 0x1, -R13 ;  /* 0x0000000108107824 */ /* 0x000fe400078e0a0d */
[----:B------:R-:W-:Y:S02]  /*29d0*/  IMAD.MOV.U32 R8, RZ, RZ, RZ ;  /* 0x000000ffff087224 */ /* 0x000fe400078e00ff */
[----:B------:R-:W-:-:S06]  /*29e0*/  VIADD R9, R16, 0x7fe00000 ;  /* 0x7fe0000010097836 */ /* 0x000fcc0000000000 */
[----:B------:R-:W-:-:S10]  /*29f0*/  DMUL R12, R14, R8 ;  /* 0x000000080e0c7228 */ /* 0x000fd40000000000 */
[----:B------:R-:W-:-:S13]  /*2a00*/  FSETP.GTU.AND P0, PT, |R13|, 1.469367938527859385e-39, PT ;  /* 0x001000000d00780b */ /* 0x000fda0003f0c200 */
[----:B------:R-:W-:Y:S05]  /*2a10*/  @P0 BRA `(.L_x_99) ;  /* 0x0000000000940947 */ /* 0x000fea0003800000 */
[----:B------:R-:W-:Y:S01]  /*2a20*/  DFMA R2, R14, -R2, R10 ;  /* 0x800000020e02722b */ /* 0x000fe2000000000a */
[----:B------:R-:W-:-:S09]  /*2a30*/  IMAD.MOV.U32 R8, RZ, RZ, RZ ;  /* 0x000000ffff087224 */ /* 0x000fd200078e00ff */
[C---:B------:R-:W-:Y:S02]  /*2a40*/  FSETP.NEU.AND P0, PT, R3.reuse, RZ, PT ;  /* 0x000000ff0300720b */ /* 0x040fe40003f0d000 */
[----:B------:R-:W-:-:S04]  /*2a50*/  LOP3.LUT R11, R3, 0x80000000, R7, 0x48, !PT ;  /* 0x80000000030b7812 */ /* 0x000fc800078e4807 */
[----:B------:R-:W-:-:S07]  /*2a60*/  LOP3.LUT R9, R11, R9, RZ, 0xfc, !PT ;  /* 0x000000090b097212 */ /* 0x000fce00078efcff */
        /* <DEDUP_REMOVED lines=11> */
.L_x_98:
[----:B------:R-:W-:-:S14]  /*2b20*/  DSETP.NAN.AND P0, PT, R8, R8, PT ;  /* 0x000000080800722a */ /* 0x000fdc0003f08000 */
[----:B------:R-:W-:Y:S05]  /*2b30*/  @P0 BRA `(.L_x_100) ;  /* 0x0000000000440947 */ /* 0x000fea0003800000 */
[----:B------:R-:W-:-:S14]  /*2b40*/  DSETP.NAN.AND P0, PT, R6, R6, PT ;  /* 0x000000060600722a */ /* 0x000fdc0003f08000 */
[----:B------:R-:W-:Y:S05]  /*2b50*/  @P0 BRA `(.L_x_101) ;  /* 0x0000000000300947 */ /* 0x000fea0003800000 */
[----:B------:R-:W-:Y:S01]  /*2b60*/  ISETP.NE.AND P0, PT, R20, R21, PT ;  /* 0x000000151400720c */ /* 0x000fe20003f05270 */
[----:B------:R-:W-:Y:S02]  /*2b70*/  IMAD.MOV.U32 R12, RZ, RZ, 0x0 ;  /* 0x00000000ff0c7424 */ /* 0x000fe400078e00ff */
[----:B------:R-:W-:-:S10]  /*2b80*/  IMAD.MOV.U32 R13, RZ, RZ, -0x80000 ;  /* 0xfff80000ff0d7424 */ /* 0x000fd400078e00ff */
[----:B------:R-:W-:Y:S05]  /*2b90*/  @!P0 BRA `(.L_x_99) ;  /* 0x0000000000348947 */ /* 0x000fea0003800000 */
[----:B------:R-:W-:Y:S02]  /*2ba0*/  ISETP.NE.AND P0, PT, R20, 0x7ff00000, PT ;  /* 0x7ff000001400780c */ /* 0x000fe40003f05270 */
[----:B------:R-:W-:Y:S02]  /*2bb0*/  LOP3.LUT R13, R9, 0x80000000, R7, 0x48, !PT ;  /* 0x80000000090d7812 */ /* 0x000fe400078e4807 */
[----:B------:R-:W-:-:S13]  /*2bc0*/  ISETP.EQ.OR P0, PT, R21, RZ, !P0 ;  /* 0x000000ff1500720c */ /* 0x000fda0004702670 */
[----:B------:R-:W-:Y:S01]  /*2bd0*/  @P0 LOP3.LUT R2, R13, 0x7ff00000, RZ, 0xfc, !PT ;  /* 0x7ff000000d020812 */ /* 0x000fe200078efcff */
[----:B------:R-:W-:Y:S02]  /*2be0*/  @!P0 IMAD.MOV.U32 R12, RZ, RZ, RZ ;  /* 0x000000ffff0c8224 */ /* 0x000fe400078e00ff */
[----:B------:R-:W-:Y:S02]  /*2bf0*/  @P0 IMAD.MOV.U32 R12, RZ, RZ, RZ ;  /* 0x000000ffff0c0224 */ /* 0x000fe400078e00ff */
[----:B------:R-:W-:Y:S01]  /*2c00*/  @P0 IMAD.MOV.U32 R13, RZ, RZ, R2 ;  /* 0x000000ffff0d0224 */ /* 0x000fe200078e0002 */
[----:B------:R-:W-:Y:S06]  /*2c10*/  BRA `(.L_x_99) ;  /* 0x0000000000147947 */ /* 0x000fec0003800000 */
.L_x_101:
[----:B------:R-:W-:Y:S01]  /*2c20*/  LOP3.LUT R13, R7, 0x80000, RZ, 0xfc, !PT ;  /* 0x00080000070d7812 */ /* 0x000fe200078efcff */
[----:B------:R-:W-:Y:S01]  /*2c30*/  IMAD.MOV.U32 R12, RZ, RZ, R6 ;  /* 0x000000ffff0c7224 */ /* 0x000fe200078e0006 */
[----:B------:R-:W-:Y:S06]  /*2c40*/  BRA `(.L_x_99) ;  /* 0x0000000000087947 */ /* 0x000fec0003800000 */
.L_x_100:
[----:B------:R-:W-:Y:S01]  /*2c50*/  LOP3.LUT R13, R9, 0x80000, RZ, 0xfc, !PT ;  /* 0x00080000090d7812 */ /* 0x000fe200078efcff */
[----:B------:R-:W-:-:S07]  /*2c60*/  IMAD.MOV.U32 R12, RZ, RZ, R8 ;  /* 0x000000ffff0c7224 */ /* 0x000fce00078e0008 */
.L_x_99:
[----:B------:R-:W-:Y:S05]  /*2c70*/  BSYNC.RECONVERGENT B1 ;  /* 0x0000000000017941 */ /* 0x000fea0003800200 */
.L_x_97:
[----:B------:R-:W-:Y:S02]  /*2c80*/  IMAD.MOV.U32 R2, RZ, RZ, R0 ;  /* 0x000000ffff027224 */ /* 0x000fe400078e0000 */
[----:B------:R-:W-:-:S04]  /*2c90*/  IMAD.MOV.U32 R3, RZ, RZ, 0x0 ;  /* 0x00000000ff037424 */ /* 0x000fc800078e00ff */
[----:B------:R-:W-:Y:S05]  /*2ca0*/  RET.REL.NODEC R2 `(_Z9extendPicPdS_ddd) ;  /* 0xffffffd002d47950 */ /* 0x000fea0003c3ffff */
        .type           $_Z9extendPicPdS_ddd$__internal_accurate_pow,@function
        .size           $_Z9extendPicPdS_ddd$__internal_accurate_pow,(.L_x_108 - $_Z9extendPicPdS_ddd$__internal_accurate_pow)
$_Z9extendPicPdS_ddd$__internal_accurate_pow:
[----:B------:R-:W-:Y:S01]  /*2cb0*/  ISETP.GT.U32.AND P0, PT, R7, 0xfffff, PT ;  /* 0x000fffff0700780c */ /* 0x000fe20003f04070 */
[----:B------:R-:W-:Y:S01]  /*2cc0*/  IMAD.MOV.U32 R8, RZ, RZ, R7 ;  /* 0x000000ffff087224 */ /* 0x000fe200078e0007 */
[----:B------:R-:W-:Y:S01]  /*2cd0*/  UMOV UR6, 0x7d2cafe2 ;  /* 0x7d2cafe200067882 */ /* 0x000fe20000000000 */
[----:B------:R-:W-:Y:S01]  /*2ce0*/  UMOV UR7, 0x3eb0f5ff ;  /* 0x3eb0f5ff00077882 */ /* 0x000fe20000000000 */
[----:B------:R-:W-:Y:S01]  /*2cf0*/  UMOV UR8, 0xfefa39ef ;  /* 0xfefa39ef00087882 */ /* 0x000fe20000000000 */
[----:B------:R-:W-:-:S08]  /*2d00*/  UMOV UR9, 0x3fe62e42 ;  /* 0x3fe62e4200097882 */ /* 0x000fd00000000000 */
[----:B------:R-:W-:-:S10]  /*2d10*/  @!P0 DMUL R30, R6, 1.80143985094819840000e+16 ;  /* 0x43500000061e8828 */ /* 0x000fd40000000000 */
[----:B------:R-:W-:Y:S02]  /*2d20*/  @!P0 IMAD.MOV.U32 R8, RZ, RZ, R31 ;  /* 0x000000ffff088224 */ /* 0x000fe400078e001f */
[----:B------:R-:W-:-:S03]  /*2d30*/  @!P0 IMAD.MOV.U32 R6, RZ, RZ, R30 ;  /* 0x000000ffff068224 */ /* 0x000fc600078e001e */
[----:B------:R-:W-:Y:S01]  /*2d40*/  LOP3.LUT R8, R8, 0x800fffff, RZ, 0xc0, !PT ;  /* 0x800fffff08087812 */ /* 0x000fe200078ec0ff */
[----:B------:R-:W-:-:S03]  /*2d50*/  IMAD.MOV.U32 R40, RZ, RZ, R6 ;  /* 0x000000ffff287224 */ /* 0x000fc600078e0006 */
[----:B------:R-:W-:Y:S01]  /*2d60*/  LOP3.LUT R9, R8, 0x3ff00000, RZ, 0xfc, !PT ;  /* 0x3ff0000008097812 */ /* 0x000fe200078efcff */
[----:B------:R-:W-:-:S03]  /*2d70*/  IMAD.MOV.U32 R8, RZ, RZ, RZ ;  /* 0x000000ffff087224 */ /* 0x000fc600078e00ff */
[----:B------:R-:W-:Y:S01]  /*2d80*/  ISETP.GE.U32.AND P1, PT, R9, 0x3ff6a09f, PT ;  /* 0x3ff6a09f0900780c */ /* 0x000fe20003f26070 */
[----:B------:R-:W-:-:S12]  /*2d90*/  IMAD.MOV.U32 R41, RZ, RZ, R9 ;  /* 0x000000ffff297224 */ /* 0x000fd800078e0009 */
[----:B------:R-:W-:-:S04]  /*2da0*/  @P1 VIADD R6, R41, 0xfff00000 ;  /* 0xfff0000029061836 */ /* 0x000fc80000000000 */
[----:B------:R-:W-:Y:S01]  /*2db0*/  @P1 IMAD.MOV.U32 R41, RZ, RZ, R6 ;  /* 0x000000ffff291224 */ /* 0x000fe200078e0006 */
[----:B------:R-:W-:Y:S02]  /*2dc0*/  SHF.R.U32.HI R6, RZ, 0x14, R7 ;  /* 0x00000014ff067819 */ /* 0x000fe40000011607 */
[----:B------:R-:W-:-:S03]  /*2dd0*/  @!P0 LEA.HI R6, R31, 0xffffffca, RZ, 0xc ;  /* 0xffffffca1f068811 */ /* 0x000fc600078f60ff */
[C---:B------:R-:W-:Y:S02]  /*2de0*/  DADD R36, R40.reuse, 1 ;  /* 0x3ff0000028247429 */ /* 0x040fe40000000000 */
[----:B------:R-:W-:Y:S01]  /*2df0*/  DADD R40, R40, -1 ;  /* 0xbff0000028287429 */ /* 0x000fe20000000000 */
[C---:B------:R-:W-:Y:S02]  /*2e00*/  VIADD R7, R6.reuse, 0xfffffc01 ;  /* 0xfffffc0106077836 */ /* 0x040fe40000000000 */
[----:B------:R-:W-:Y:S01]  /*2e10*/  @P1 VIADD R7, R6, 0xfffffc02 ;  /* 0xfffffc0206071836 */ /* 0x000fe20000000000 */
[----:B------:R-:W0:Y:S02]  /*2e20*/  MUFU.RCP64H R9, R37 ;  /* 0x0000002500097308 */ /* 0x000e240000001800 */
[----:B0-----:R-:W-:-:S08]  /*2e30*/  DFMA R38, -R36, R8, 1 ;  /* 0x3ff000002426742b */ /* 0x001fd00000000108 */
[----:B------:R-:W-:-:S08]  /*2e40*/  DFMA R38, R38, R38, R38 ;  /* 0x000000262626722b */ /* 0x000fd00000000026 */
[----:B------:R-:W-:Y:S01]  /*2e50*/  DFMA R38, R8, R38, R8 ;  /* 0x000000260826722b */ /* 0x000fe20000000008 */
[----:B------:R-:W-:Y:S02]  /*2e60*/  IMAD.MOV.U32 R8, RZ, RZ, 0x41ad3b5a ;  /* 0x41ad3b5aff087424 */ /* 0x000fe400078e00ff */
[----:B------:R-:W-:-:S05]  /*2e70*/  IMAD.MOV.U32 R9, RZ, RZ, 0x3ed0f5d2 ;  /* 0x3ed0f5d2ff097424 */ /* 0x000fca00078e00ff */
[----:B------:R-:W-:-:S08]  /*2e80*/  DMUL R42, R40, R38 ;  /* 0x00000026282a7228 */ /* 0x000fd00000000000 */
[----:B------:R-:W-:-:S08]  /*2e90*/  DFMA R42, R40, R38, R42 ;  /* 0x00000026282a722b */ /* 0x000fd0000000002a */
[----:B------:R-:W-:-:S08]  /*2ea0*/  DMUL R44, R42, R42 ;  /* 0x0000002a2a2c7228 */ /* 0x000fd00000000000 */
[----:B------:R-:W-:Y:S01]  /*2eb0*/  DFMA R8, R44, UR6, R8 ;  /* 0x000000062c087c2b */ /* 0x000fe20008000008 */
[----:B------:R-:W-:Y:S01]  /*2ec0*/  UMOV UR6, 0x75488a3f ;  /* 0x75488a3f00067882 */ /* 0x000fe20000000000 */
[----:B------:R-:W-:-:S06]  /*2ed0*/  UMOV UR7, 0x3ef3b20a ;  /* 0x3ef3b20a00077882 */ /* 0x000fcc0000000000 */
[----:B------:R-:W-:Y:S01]  /*2ee0*/  DFMA R36, R44, R8, UR6 ;  /* 0x000000062c247e2b */ /* 0x000fe20008000008 */
[----:B------:R-:W-:Y:S01]  /*2ef0*/  UMOV UR6, 0xe4faecd5 ;  /* 0xe4faecd500067882 */ /* 0x000fe20000000000 */
[----:B------:R-:W-:Y:S01]  /*2f00*/  UMOV UR7, 0x3f1745cd ;  /* 0x3f1745cd00077882 */ /* 0x000fe20000000000 */
[----:B------:R-:W-:-:S05]  /*2f10*/  DADD R8, R40, -R42 ;  /* 0x0000000028087229 */ /* 0x000fca000000082a */
[----:B------:R-:W-:Y:S01]  /*2f20*/  DFMA R36, R44, R36, UR6 ;  /* 0x000000062c247e2b */ /* 0x000fe20008000024 */
[----:B------:R-:W-:Y:S01]  /*2f30*/  UMOV UR6, 0x258a578b ;  /* 0x258a578b00067882 */ /* 0x000fe20000000000 */
[----:B------:R-:W-:Y:S01]  /*2f40*/  UMOV UR7, 0x3f3c71c7 ;  /* 0x3f3c71c700077882 */ /* 0x000fe20000000000 */
[----:B------:R-:W-:-:S05]  /*2f50*/  DADD R8, R8, R8 ;  /* 0x0000000008087229 */ /* 0x000fca0000000008 */
[----:B------:R-:W-:Y:S01]  /*2f60*/  DFMA R36, R44, R36, UR6 ;  /* 0x000000062c247e2b */ /* 0x000fe20008000024 */
[----:B------:R-:W-:Y:S01]  /*2f70*/  UMOV UR6, 0x9242b910 ;  /* 0x9242b91000067882 */ /* 0x000fe20000000000 */
[----:B------:R-:W-:Y:S01]  /*2f80*/  UMOV UR7, 0x3f624924 ;  /* 0x3f62492400077882 */ /* 0x000fe20000000000 */
[----:B------:R-:W-:-:S05]  /*2f90*/  DFMA R8, R40, -R42, R8 ;  /* 0x8000002a2808722b */ /* 0x000fca0000000008 */
[----:B------:R-:W-:Y:S01]  /*2fa0*/  DFMA R36, R44, R36, UR6 ;  /* 0x000000062c247e2b */ /* 0x000fe20008000024 */
[----:B------:R-:W-:Y:S01]  /*2fb0*/  UMOV UR6, 0x99999dfb ;  /* 0x99999dfb00067882 */ /* 0x000fe20000000000 */
[----:B------:R-:W-:Y:S01]  /*2fc0*/  UMOV UR7, 0x3f899999 ;  /* 0x3f89999900077882 */ /* 0x000fe20000000000 */
[----:B------:R-:W-:-:S05]  /*2fd0*/  DMUL R8, R38, R8 ;  /* 0x0000000826087228 */ /* 0x000fca0000000000 */
[----:B------:R-:W-:Y:S01]  /*2fe0*/  DFMA R36, R44, R36, UR6 ;  /* 0x000000062c247e2b */ /* 0x000fe20008000024 */
[----:B------:R-:W-:Y:S01]  /*2ff0*/  UMOV UR6, 0x55555555 ;  /* 0x5555555500067882 */ /* 0x000fe20000000000 */
[----:B------:R-:W-:-:S03]  /*3000*/  UMOV UR7, 0x3fb55555 ;  /* 0x3fb5555500077882 */ /* 0x000fc60000000000 */
[----:B------:R-:W-:Y:S02]  /*3010*/  VIADD R47, R9, 0x100000 ;  /* 0x00100000092f7836 */ /* 0x000fe40000000000 */
[----:B------:R-:W-:Y:S01]  /*3020*/  IMAD.MOV.U32 R46, RZ, RZ, R8 ;  /* 0x000000ffff2e7224 */ /* 0x000fe200078e0008 */
[----:B------:R-:W-:-:S08]  /*3030*/  DFMA R40, R44, R36, UR6 ;  /* 0x000000062c287e2b */ /* 0x000fd00008000024 */
[----:B------:R-:W-:Y:S01]  /*3040*/  DADD R38, -R40, UR6 ;  /* 0x0000000628267e29 */ /* 0x000fe20008000100 */
[----:B------:R-:W-:Y:S01]  /*3050*/  UMOV UR6, 0xb9e7b0 ;  /* 0x00b9e7b000067882 */ /* 0x000fe20000000000 */
[----:B------:R-:W-:-:S06]  /*3060*/  UMOV UR7, 0x3c46a4cb ;  /* 0x3c46a4cb00077882 */ /* 0x000fcc0000000000 */
[----:B------:R-:W-:Y:S02]  /*3070*/  DFMA R38, R44, R36, R38 ;  /* 0x000000242c26722b */ /* 0x000fe40000000026 */
[----:B------:R-:W-:-:S06]  /*3080*/  DMUL R36, R42, R42 ;  /* 0x0000002a2a247228 */ /* 0x000fcc0000000000 */
[----:B------:R-:W-:Y:S01]  /*3090*/  DADD R38, R38, -UR6 ;  /* 0x8000000626267e29 */ /* 0x000fe20008000000 */
[----:B------:R-:W-:Y:S01]  /*30a0*/  UMOV UR6, 0x80000000 ;  /* 0x8000000000067882 */ /* 0x000fe20000000000 */
[C---:B------:R-:W-:Y:S01]  /*30b0*/  DFMA R30, R42.reuse, R42, -R36 ;  /* 0x0000002a2a1e722b */ /* 0x040fe20000000824 */
[----:B------:R-:W-:Y:S01]  /*30c0*/  UMOV UR7, 0x43300000 ;  /* 0x4330000000077882 */ /* 0x000fe20000000000 */
[----:B------:R-:W-:-:S06]  /*30d0*/  DMUL R44, R42, R36 ;  /* 0x000000242a2c7228 */ /* 0x000fcc0000000000 */
[C---:B------:R-:W-:Y:S02]  /*30e0*/  DFMA R46, R42.reuse, R46, R30 ;  /* 0x0000002e2a2e722b */ /* 0x040fe4000000001e */
[----:B------:R-:W-:-:S08]  /*30f0*/  DFMA R30, R42, R36, -R44 ;  /* 0x000000242a1e722b */ /* 0x000fd0000000082c */
[----:B------:R-:W-:Y:S02]  /*3100*/  DFMA R30, R8, R36, R30 ;  /* 0x00000024081e722b */ /* 0x000fe4000000001e */
[----:B------:R-:W-:-:S06]  /*3110*/  DADD R36, R40, R38 ;  /* 0x0000000028247229 */ /* 0x000fcc0000000026 */
[----:B------:R-:W-:Y:S02]  /*3120*/  DFMA R30, R42, R46, R30 ;  /* 0x0000002e2a1e722b */ /* 0x000fe4000000001e */
[----:B------:R-:W-:Y:S02]  /*3130*/  DADD R46, R40, -R36 ;  /* 0x00000000282e7229 */ /* 0x000fe40000000824 */
[----:B------:R-:W-:-:S06]  /*3140*/  DMUL R40, R36, R44 ;  /* 0x0000002c24287228 */ /* 0x000fcc0000000000 */
[----:B------:R-:W-:Y:S02]  /*3150*/  DADD R46, R38, R46 ;  /* 0x00000000262e7229 */ /* 0x000fe4000000002e */
        /* <DEDUP_REMOVED lines=8> */
[----:B------:R-:W-:Y:S01]  /*31e0*/  DADD R42, R36, R42 ;  /* 0x00000000242a7229 */ /* 0x000fe2000000002a */
[----:B------:R-:W-:Y:S01]  /*31f0*/  LOP3.LUT R36, R7, 0x80000000, RZ, 0x3c, !PT ;  /* 0x8000000007247812 */ /* 0x000fe200078e3cff */
[----:B------:R-:W-:-:S06]  /*3200*/  IMAD.MOV.U32 R37, RZ, RZ, 0x43300000 ;  /* 0x43300000ff257424 */ /* 0x000fcc00078e00ff */
[----:B------:R-:W-:Y:S02]  /*3210*/  DADD R40, R40, R42 ;  /* 0x0000000028287229 */ /* 0x000fe4000000002a */
[----:B------:R-:W-:Y:S01]  /*3220*/  DADD R36, R36, -UR6 ;  /* 0x8000000624247e29 */ /* 0x000fe20008000000 */
[----:B------:R-:W-:Y:S01]  /*3230*/  UMOV UR6, 0xfefa39ef ;  /* 0xfefa39ef00067882 */ /* 0x000fe20000000000 */
[----:B------:R-:W-:-:S04]  /*3240*/  UMOV UR7, 0x3fe62e42 ;  /* 0x3fe62e4200077882 */ /* 0x000fc80000000000 */
[----:B------:R-:W-:-:S08]  /*3250*/  DADD R8, R8, R40 ;  /* 0x0000000008087229 */ /* 0x000fd00000000028 */
[----:B------:R-:W-:-:S08]  /*3260*/  DADD R38, R30, R8 ;  /* 0x000000001e267229 */ /* 0x000fd00000000008 */
[--C-:B------:R-:W-:Y:S01]  /*3270*/  DFMA R6, R36, UR6, R38.reuse ;  /* 0x0000000624067c2b */ /* 0x100fe20008000026 */
[----:B------:R-:W-:Y:S01]  /*3280*/  UMOV UR6, 0x3b39803f ;  /* 0x3b39803f00067882 */ /* 0x000fe20000000000 */
[----:B------:R-:W-:Y:S01]  /*3290*/  DADD R40, R30, -R38 ;  /* 0x000000001e287229 */ /* 0x000fe20000000826 */
[----:B------:R-:W-:-:S05]  /*32a0*/  UMOV UR7, 0x3c7abc9e ;  /* 0x3c7abc9e00077882 */ /* 0x000fca0000000000 */
[----:B------:R-:W-:Y:S02]  /*32b0*/  DFMA R30, R36, -UR8, R6 ;  /* 0x80000008241e7c2b */ /* 0x000fe40008000006 */
[----:B------:R-:W-:-:S06]  /*32c0*/  DADD R40, R8, R40 ;  /* 0x0000000008287229 */ /* 0x000fcc0000000028 */
[----:B------:R-:W-:Y:S01]  /*32d0*/  DADD R30, -R38, R30 ;  /* 0x00000000261e7229 */ /* 0x000fe2000000011e */
[----:B------:R-:W-:Y:S02]  /*32e0*/  IMAD.MOV.U32 R38, RZ, RZ, 0x652b82fe ;  /* 0x652b82feff267424 */ /* 0x000fe400078e00ff */
[----:B------:R-:W-:-:S05]  /*32f0*/  IMAD.MOV.U32 R39, RZ, RZ, 0x3ff71547 ;  /* 0x3ff71547ff277424 */ /* 0x000fca00078e00ff */
        /* <DEDUP_REMOVED lines=11> */
[----:B------:R-:W-:-:S08]  /*33b0*/  DFMA R8, R8, UR6, -R6 ;  /* 0x0000000608087c2b */ /* 0x000fd00008000806 */
        /* <DEDUP_REMOVED lines=57> */
.L_x_102:
[----:B------:R-:W-:Y:S01]  /*3750*/  DFMA R30, R30, R36, R36 ;  /* 0x000000241e1e722b */ /* 0x000fe20000000024 */
[----:B------:R-:W-:Y:S01]  /*3760*/  IMAD.MOV.U32 R8, RZ, RZ, R0 ;  /* 0x000000ffff087224 */ /* 0x000fe200078e0000 */
[----:B------:R-:W-:Y:S01]  /*3770*/  DSETP.NEU.AND P0, PT, |R36|, +INF , PT ;  /* 0x7ff000002400742a */ /* 0x000fe20003f0d200 */
[----:B------:R-:W-:-:S07]  /*3780*/  IMAD.MOV.U32 R9, RZ, RZ, 0x0 ;  /* 0x00000000ff097424 */ /* 0x000fce00078e00ff */
[----:B------:R-:W-:Y:S02]  /*3790*/  FSEL R6, R36, R30, !P0 ;  /* 0x0000001e24067208 */ /* 0x000fe40004000000 */
[----:B------:R-:W-:Y:S01]  /*37a0*/  FSEL R7, R37, R31, !P0 ;  /* 0x0000001f25077208 */ /* 0x000fe20004000000 */
[----:B------:R-:W-:Y:S06]  /*37b0*/  RET.REL.NODEC R8 `(_Z9extendPicPdS_ddd) ;  /* 0xffffffc808107950 */ /* 0x000fec0003c3ffff */
.L_x_103:
        /* <DEDUP_REMOVED lines=12> */
.L_x_108:


//--------------------- .nv.global.init           --------------------------
	.section	.nv.global.init,"aw",@progbits
	.align	16
.nv.global.init:
	.type		__cudart_sin_cos_coeffs,@object
	.size		__cudart_sin_cos_coeffs,(__cudart_i2opi_d - __cudart_sin_cos_coeffs)
__cudart_sin_cos_coeffs:
        /*0000*/ 	.byte	0x46, 0xd2, 0xb0, 0x2c, 0xf1, 0xe5, 0x5a, 0xbe, 0x92, 0xe3, 0xac, 0x69, 0xe3, 0x1d, 0xc7, 0x3e
        /*0010*/ 	.byte	0xa1, 0x62, 0xdb, 0x19, 0xa0, 0x01, 0x2a, 0xbf, 0x18, 0x08, 0x11, 0x11, 0x11, 0x11, 0x81, 0x3f
        /*0020*/ 	.byte	0x54, 0x55, 0x55, 0x55, 0x55, 0x55, 0xc5, 0xbf, 0x00, 0x00, 0x00, 0x00, 0x00, 0x00, 0x00, 0x00
        /*0030*/ 	.byte	0x00, 0x00, 0x00, 0x00, 0x00, 0x00, 0x00, 0x00, 0x64, 0x81, 0xfd, 0x20, 0x83, 0xff, 0xa8, 0xbd
        /*0040*/ 	.byte	0x28, 0x85, 0xef, 0xc1, 0xa7, 0xee, 0x21, 0x3e, 0xd9, 0xe6, 0x06, 0x8e, 0x4f, 0x7e, 0x92, 0xbe
        /*0050*/ 	.byte	0xe9, 0xbc, 0xdd, 0x19, 0xa0, 0x01, 0xfa, 0x3e, 0x47, 0x5d, 0xc1, 0x16, 0x6c, 0xc1, 0x56, 0xbf
        /*0060*/ 	.byte	0x51, 0x55, 0x55, 0x55, 0x55, 0x55, 0xa5, 0x3f, 0x00, 0x00, 0x00, 0x00, 0x00, 0x00, 0xe0, 0xbf
        /*0070*/ 	.byte	0x00, 0x00, 0x00, 0x00, 0x00, 0x00, 0xf0, 0x3f, 0x00, 0x00, 0x00, 0x00, 0x00, 0x00, 0x00, 0x00
	.type		__cudart_i2opi_d,@object
	.size		__cudart_i2opi_d,(.L_0 - __cudart_i2opi_d)
__cudart_i2opi_d:
        /* <DEDUP_REMOVED lines=9> */
.L_0:


//--------------------- .nv.shared.reserved.0     --------------------------
	.section	.nv.shared.reserved.0,"aw",@nobits
	.weak		__nv_reservedSMEM_offset_0_alias
	.size		__nv_reservedSMEM_offset_0_alias, 0, 64
	.other		__nv_reservedSMEM_offset_0_alias,@"STO_CUDA_RESERVED_SHARED STV_DEFAULT"
__nv_reservedSMEM_offset_0_alias:
	.zero		0
	.zero		64


//--------------------- .nv.constant0._Z9gayFilterPdS_ddi --------------------------
	.section	.nv.constant0._Z9gayFilterPdS_ddi,"a",@progbits
	.sectionflags	@""
	.align	4
.nv.constant0._Z9gayFilterPdS_ddi:
	.zero		932


//--------------------- .nv.constant0._Z9rotatePicPdS_ddddd --------------------------
	.section	.nv.constant0._Z9rotatePicPdS_ddddd,"a",@progbits
	.sectionflags	@""
	.align	4
.nv.constant0._Z9rotatePicPdS_ddddd:
	.zero		952


//--------------------- .nv.constant0._Z9extendPicPdS_ddd --------------------------
	.section	.nv.constant0._Z9extendPicPdS_ddd,"a",@progbits
	.sectionflags	@""
	.align	4
.nv.constant0._Z9extendPicPdS_ddd:
	.zero		936


//--------------------- SYMBOLS --------------------------

	.type		.nv.reservedSmem.offset0,@object
	.size		.nv.reservedSmem.offset0,0x4
	.type		malloc,@function
	.type		free,@function
